//
// Generated by NVIDIA NVVM Compiler
//
// Compiler Build ID: CL-36424714
// Cuda compilation tools, release 13.0, V13.0.88
// Based on NVVM 20.0.0
//

.version 9.0
.target sm_100
.address_size 64

	// .globl	_Z11setClustersN6thrust24THRUST_300001_SM_1000_NS10device_ptrIfEES2_NS1_IiEES2_S2_S2_S2_iiS3_S3_
.global .align 1 .b8 _ZN34_INTERNAL_5ea42dc4_4_k_cu_ab5d3cec4cuda3std3__45__cpo5beginE[1];
.global .align 1 .b8 _ZN34_INTERNAL_5ea42dc4_4_k_cu_ab5d3cec4cuda3std3__45__cpo3endE[1];
.global .align 1 .b8 _ZN34_INTERNAL_5ea42dc4_4_k_cu_ab5d3cec4cuda3std3__45__cpo6cbeginE[1];
.global .align 1 .b8 _ZN34_INTERNAL_5ea42dc4_4_k_cu_ab5d3cec4cuda3std3__45__cpo4cendE[1];
.global .align 1 .b8 _ZN34_INTERNAL_5ea42dc4_4_k_cu_ab5d3cec4cuda3std3__45__cpo6rbeginE[1];
.global .align 1 .b8 _ZN34_INTERNAL_5ea42dc4_4_k_cu_ab5d3cec4cuda3std3__45__cpo4rendE[1];
.global .align 1 .b8 _ZN34_INTERNAL_5ea42dc4_4_k_cu_ab5d3cec4cuda3std3__45__cpo7crbeginE[1];
.global .align 1 .b8 _ZN34_INTERNAL_5ea42dc4_4_k_cu_ab5d3cec4cuda3std3__45__cpo5crendE[1];
.global .align 1 .b8 _ZN34_INTERNAL_5ea42dc4_4_k_cu_ab5d3cec4cuda3std3__436_GLOBAL__N__5ea42dc4_4_k_cu_ab5d3cec6ignoreE[1];
.global .align 1 .b8 _ZN34_INTERNAL_5ea42dc4_4_k_cu_ab5d3cec4cuda3std3__419piecewise_constructE[1];
.global .align 1 .b8 _ZN34_INTERNAL_5ea42dc4_4_k_cu_ab5d3cec4cuda3std3__48in_placeE[1];
.global .align 1 .b8 _ZN34_INTERNAL_5ea42dc4_4_k_cu_ab5d3cec4cuda3std3__420unreachable_sentinelE[1];
.global .align 1 .b8 _ZN34_INTERNAL_5ea42dc4_4_k_cu_ab5d3cec4cuda3std3__47nulloptE[1];
.global .align 1 .b8 _ZN34_INTERNAL_5ea42dc4_4_k_cu_ab5d3cec4cuda3std3__48unexpectE[1];
.global .align 1 .b8 _ZN34_INTERNAL_5ea42dc4_4_k_cu_ab5d3cec4cuda3std6ranges3__45__cpo4swapE[1];
.global .align 1 .b8 _ZN34_INTERNAL_5ea42dc4_4_k_cu_ab5d3cec4cuda3std6ranges3__45__cpo9iter_moveE[1];
.global .align 1 .b8 _ZN34_INTERNAL_5ea42dc4_4_k_cu_ab5d3cec4cuda3std6ranges3__45__cpo5beginE[1];
.global .align 1 .b8 _ZN34_INTERNAL_5ea42dc4_4_k_cu_ab5d3cec4cuda3std6ranges3__45__cpo3endE[1];
.global .align 1 .b8 _ZN34_INTERNAL_5ea42dc4_4_k_cu_ab5d3cec4cuda3std6ranges3__45__cpo6cbeginE[1];
.global .align 1 .b8 _ZN34_INTERNAL_5ea42dc4_4_k_cu_ab5d3cec4cuda3std6ranges3__45__cpo4cendE[1];
.global .align 1 .b8 _ZN34_INTERNAL_5ea42dc4_4_k_cu_ab5d3cec4cuda3std6ranges3__45__cpo7advanceE[1];
.global .align 1 .b8 _ZN34_INTERNAL_5ea42dc4_4_k_cu_ab5d3cec4cuda3std6ranges3__45__cpo9iter_swapE[1];
.global .align 1 .b8 _ZN34_INTERNAL_5ea42dc4_4_k_cu_ab5d3cec4cuda3std6ranges3__45__cpo4nextE[1];
.global .align 1 .b8 _ZN34_INTERNAL_5ea42dc4_4_k_cu_ab5d3cec4cuda3std6ranges3__45__cpo4prevE[1];
.global .align 1 .b8 _ZN34_INTERNAL_5ea42dc4_4_k_cu_ab5d3cec4cuda3std6ranges3__45__cpo4dataE[1];
.global .align 1 .b8 _ZN34_INTERNAL_5ea42dc4_4_k_cu_ab5d3cec4cuda3std6ranges3__45__cpo5cdataE[1];
.global .align 1 .b8 _ZN34_INTERNAL_5ea42dc4_4_k_cu_ab5d3cec4cuda3std6ranges3__45__cpo4sizeE[1];
.global .align 1 .b8 _ZN34_INTERNAL_5ea42dc4_4_k_cu_ab5d3cec4cuda3std6ranges3__45__cpo5ssizeE[1];
.global .align 1 .b8 _ZN34_INTERNAL_5ea42dc4_4_k_cu_ab5d3cec4cuda3std6ranges3__45__cpo8distanceE[1];
.global .align 1 .b8 _ZN34_INTERNAL_5ea42dc4_4_k_cu_ab5d3cec6thrust24THRUST_300001_SM_1000_NS8cuda_cub3parE[1];
.global .align 1 .b8 _ZN34_INTERNAL_5ea42dc4_4_k_cu_ab5d3cec6thrust24THRUST_300001_SM_1000_NS8cuda_cub10par_nosyncE[1];
.global .align 1 .b8 _ZN34_INTERNAL_5ea42dc4_4_k_cu_ab5d3cec6thrust24THRUST_300001_SM_1000_NS6system6detail10sequential3seqE[1];
.global .align 1 .b8 _ZN34_INTERNAL_5ea42dc4_4_k_cu_ab5d3cec6thrust24THRUST_300001_SM_1000_NS12placeholders2_1E[1];
.global .align 1 .b8 _ZN34_INTERNAL_5ea42dc4_4_k_cu_ab5d3cec6thrust24THRUST_300001_SM_1000_NS12placeholders2_2E[1];
.global .align 1 .b8 _ZN34_INTERNAL_5ea42dc4_4_k_cu_ab5d3cec6thrust24THRUST_300001_SM_1000_NS12placeholders2_3E[1];
.global .align 1 .b8 _ZN34_INTERNAL_5ea42dc4_4_k_cu_ab5d3cec6thrust24THRUST_300001_SM_1000_NS12placeholders2_4E[1];
.global .align 1 .b8 _ZN34_INTERNAL_5ea42dc4_4_k_cu_ab5d3cec6thrust24THRUST_300001_SM_1000_NS12placeholders2_5E[1];
.global .align 1 .b8 _ZN34_INTERNAL_5ea42dc4_4_k_cu_ab5d3cec6thrust24THRUST_300001_SM_1000_NS12placeholders2_6E[1];
.global .align 1 .b8 _ZN34_INTERNAL_5ea42dc4_4_k_cu_ab5d3cec6thrust24THRUST_300001_SM_1000_NS12placeholders2_7E[1];
.global .align 1 .b8 _ZN34_INTERNAL_5ea42dc4_4_k_cu_ab5d3cec6thrust24THRUST_300001_SM_1000_NS12placeholders2_8E[1];
.global .align 1 .b8 _ZN34_INTERNAL_5ea42dc4_4_k_cu_ab5d3cec6thrust24THRUST_300001_SM_1000_NS12placeholders2_9E[1];
.global .align 1 .b8 _ZN34_INTERNAL_5ea42dc4_4_k_cu_ab5d3cec6thrust24THRUST_300001_SM_1000_NS12placeholders3_10E[1];
.global .align 1 .b8 _ZN34_INTERNAL_5ea42dc4_4_k_cu_ab5d3cec6thrust24THRUST_300001_SM_1000_NS3seqE[1];
.extern .shared .align 16 .b8 shared[];

.visible .entry _Z11setClustersN6thrust24THRUST_300001_SM_1000_NS10device_ptrIfEES2_NS1_IiEES2_S2_S2_S2_iiS3_S3_(
	.param .align 8 .b8 _Z11setClustersN6thrust24THRUST_300001_SM_1000_NS10device_ptrIfEES2_NS1_IiEES2_S2_S2_S2_iiS3_S3__param_0[8],
	.param .align 8 .b8 _Z11setClustersN6thrust24THRUST_300001_SM_1000_NS10device_ptrIfEES2_NS1_IiEES2_S2_S2_S2_iiS3_S3__param_1[8],
	.param .align 8 .b8 _Z11setClustersN6thrust24THRUST_300001_SM_1000_NS10device_ptrIfEES2_NS1_IiEES2_S2_S2_S2_iiS3_S3__param_2[8],
	.param .align 8 .b8 _Z11setClustersN6thrust24THRUST_300001_SM_1000_NS10device_ptrIfEES2_NS1_IiEES2_S2_S2_S2_iiS3_S3__param_3[8],
	.param .align 8 .b8 _Z11setClustersN6thrust24THRUST_300001_SM_1000_NS10device_ptrIfEES2_NS1_IiEES2_S2_S2_S2_iiS3_S3__param_4[8],
	.param .align 8 .b8 _Z11setClustersN6thrust24THRUST_300001_SM_1000_NS10device_ptrIfEES2_NS1_IiEES2_S2_S2_S2_iiS3_S3__param_5[8],
	.param .align 8 .b8 _Z11setClustersN6thrust24THRUST_300001_SM_1000_NS10device_ptrIfEES2_NS1_IiEES2_S2_S2_S2_iiS3_S3__param_6[8],
	.param .u32 _Z11setClustersN6thrust24THRUST_300001_SM_1000_NS10device_ptrIfEES2_NS1_IiEES2_S2_S2_S2_iiS3_S3__param_7,
	.param .u32 _Z11setClustersN6thrust24THRUST_300001_SM_1000_NS10device_ptrIfEES2_NS1_IiEES2_S2_S2_S2_iiS3_S3__param_8,
	.param .align 8 .b8 _Z11setClustersN6thrust24THRUST_300001_SM_1000_NS10device_ptrIfEES2_NS1_IiEES2_S2_S2_S2_iiS3_S3__param_9[8],
	.param .align 8 .b8 _Z11setClustersN6thrust24THRUST_300001_SM_1000_NS10device_ptrIfEES2_NS1_IiEES2_S2_S2_S2_iiS3_S3__param_10[8]
)
{
	.reg .pred 	%p<37>;
	.reg .b32 	%r<141>;
	.reg .b32 	%f<129>;
	.reg .b64 	%rd<31>;

	ld.param.u64 	%rd13, [_Z11setClustersN6thrust24THRUST_300001_SM_1000_NS10device_ptrIfEES2_NS1_IiEES2_S2_S2_S2_iiS3_S3__param_10];
	ld.param.u64 	%rd1, [_Z11setClustersN6thrust24THRUST_300001_SM_1000_NS10device_ptrIfEES2_NS1_IiEES2_S2_S2_S2_iiS3_S3__param_0];
	ld.param.u64 	%rd2, [_Z11setClustersN6thrust24THRUST_300001_SM_1000_NS10device_ptrIfEES2_NS1_IiEES2_S2_S2_S2_iiS3_S3__param_1];
	ld.param.u64 	%rd3, [_Z11setClustersN6thrust24THRUST_300001_SM_1000_NS10device_ptrIfEES2_NS1_IiEES2_S2_S2_S2_iiS3_S3__param_2];
	ld.param.u64 	%rd4, [_Z11setClustersN6thrust24THRUST_300001_SM_1000_NS10device_ptrIfEES2_NS1_IiEES2_S2_S2_S2_iiS3_S3__param_3];
	ld.param.u64 	%rd5, [_Z11setClustersN6thrust24THRUST_300001_SM_1000_NS10device_ptrIfEES2_NS1_IiEES2_S2_S2_S2_iiS3_S3__param_4];
	ld.param.u64 	%rd6, [_Z11setClustersN6thrust24THRUST_300001_SM_1000_NS10device_ptrIfEES2_NS1_IiEES2_S2_S2_S2_iiS3_S3__param_5];
	ld.param.u64 	%rd7, [_Z11setClustersN6thrust24THRUST_300001_SM_1000_NS10device_ptrIfEES2_NS1_IiEES2_S2_S2_S2_iiS3_S3__param_6];
	ld.param.u64 	%rd8, [_Z11setClustersN6thrust24THRUST_300001_SM_1000_NS10device_ptrIfEES2_NS1_IiEES2_S2_S2_S2_iiS3_S3__param_9];
	ld.param.u32 	%r40, [_Z11setClustersN6thrust24THRUST_300001_SM_1000_NS10device_ptrIfEES2_NS1_IiEES2_S2_S2_S2_iiS3_S3__param_7];
	mov.u32 	%r1, %ntid.x;
	mov.u32 	%r2, %tid.x;
	mov.u32 	%r3, %ctaid.x;
	mad.lo.s32 	%r4, %r3, %r1, %r2;
	setp.ge.s32 	%p1, %r4, %r40;
	@%p1 bra 	$L__BB0_27;
	ld.param.u32 	%r113, [_Z11setClustersN6thrust24THRUST_300001_SM_1000_NS10device_ptrIfEES2_NS1_IiEES2_S2_S2_S2_iiS3_S3__param_8];
	setp.ge.s32 	%p2, %r2, %r113;
	shl.b32 	%r42, %r2, 2;
	mov.u32 	%r43, shared;
	add.s32 	%r5, %r43, %r42;
	@%p2 bra 	$L__BB0_3;
	ld.param.u32 	%r114, [_Z11setClustersN6thrust24THRUST_300001_SM_1000_NS10device_ptrIfEES2_NS1_IiEES2_S2_S2_S2_iiS3_S3__param_8];
	cvta.to.global.u64 	%rd14, %rd4;
	mul.wide.u32 	%rd15, %r2, 4;
	add.s64 	%rd16, %rd14, %rd15;
	ld.global.f32 	%f10, [%rd16];
	st.shared.f32 	[%r5], %f10;
	cvta.to.global.u64 	%rd17, %rd5;
	add.s64 	%rd18, %rd17, %rd15;
	ld.global.f32 	%f11, [%rd18];
	shl.b32 	%r44, %r114, 2;
	add.s32 	%r45, %r5, %r44;
	st.shared.f32 	[%r45], %f11;
$L__BB0_3:
	ld.param.u32 	%r115, [_Z11setClustersN6thrust24THRUST_300001_SM_1000_NS10device_ptrIfEES2_NS1_IiEES2_S2_S2_S2_iiS3_S3__param_8];
	bar.sync 	0;
	cvta.to.global.u64 	%rd19, %rd1;
	mul.wide.s32 	%rd20, %r4, 4;
	add.s64 	%rd21, %rd19, %rd20;
	ld.global.f32 	%f1, [%rd21];
	cvta.to.global.u64 	%rd22, %rd2;
	add.s64 	%rd23, %rd22, %rd20;
	ld.global.f32 	%f2, [%rd23];
	setp.lt.s32 	%p3, %r115, 1;
	mov.b32 	%r138, 2147483647;
	@%p3 bra 	$L__BB0_15;
	ld.param.u32 	%r116, [_Z11setClustersN6thrust24THRUST_300001_SM_1000_NS10device_ptrIfEES2_NS1_IiEES2_S2_S2_S2_iiS3_S3__param_8];
	and.b32  	%r6, %r116, 7;
	setp.lt.u32 	%p4, %r116, 8;
	mov.b32 	%r138, 2147483647;
	mov.f32 	%f126, 0f7F7FFFFF;
	mov.b32 	%r133, 0;
	@%p4 bra 	$L__BB0_7;
	ld.param.u32 	%r117, [_Z11setClustersN6thrust24THRUST_300001_SM_1000_NS10device_ptrIfEES2_NS1_IiEES2_S2_S2_S2_iiS3_S3__param_8];
	and.b32  	%r133, %r117, 2147483640;
	add.s32 	%r126, %r43, 16;
	shl.b32 	%r8, %r117, 2;
	mov.b32 	%r138, 2147483647;
	mov.f32 	%f126, 0f7F7FFFFF;
	mov.b32 	%r127, 0;
$L__BB0_6:
	.pragma "nounroll";
	ld.shared.v4.f32 	{%f14, %f15, %f16, %f17}, [%r126+-16];
	sub.f32 	%f18, %f1, %f14;
	add.s32 	%r54, %r126, %r8;
	ld.shared.f32 	%f19, [%r54+-16];
	sub.f32 	%f20, %f2, %f19;
	mul.f32 	%f21, %f20, %f20;
	fma.rn.f32 	%f22, %f18, %f18, %f21;
	setp.lt.f32 	%p5, %f22, %f126;
	selp.b32 	%r55, %r127, %r138, %p5;
	selp.f32 	%f23, %f22, %f126, %p5;
	sub.f32 	%f24, %f1, %f15;
	ld.shared.f32 	%f25, [%r54+-12];
	sub.f32 	%f26, %f2, %f25;
	mul.f32 	%f27, %f26, %f26;
	fma.rn.f32 	%f28, %f24, %f24, %f27;
	setp.lt.f32 	%p6, %f28, %f23;
	add.s32 	%r56, %r127, 1;
	selp.b32 	%r57, %r56, %r55, %p6;
	selp.f32 	%f29, %f28, %f23, %p6;
	sub.f32 	%f30, %f1, %f16;
	ld.shared.f32 	%f31, [%r54+-8];
	sub.f32 	%f32, %f2, %f31;
	mul.f32 	%f33, %f32, %f32;
	fma.rn.f32 	%f34, %f30, %f30, %f33;
	setp.lt.f32 	%p7, %f34, %f29;
	add.s32 	%r58, %r127, 2;
	selp.b32 	%r59, %r58, %r57, %p7;
	selp.f32 	%f35, %f34, %f29, %p7;
	sub.f32 	%f36, %f1, %f17;
	ld.shared.f32 	%f37, [%r54+-4];
	sub.f32 	%f38, %f2, %f37;
	mul.f32 	%f39, %f38, %f38;
	fma.rn.f32 	%f40, %f36, %f36, %f39;
	setp.lt.f32 	%p8, %f40, %f35;
	add.s32 	%r60, %r127, 3;
	selp.b32 	%r61, %r60, %r59, %p8;
	selp.f32 	%f41, %f40, %f35, %p8;
	ld.shared.v4.f32 	{%f42, %f43, %f44, %f45}, [%r126];
	sub.f32 	%f46, %f1, %f42;
	ld.shared.f32 	%f47, [%r54];
	sub.f32 	%f48, %f2, %f47;
	mul.f32 	%f49, %f48, %f48;
	fma.rn.f32 	%f50, %f46, %f46, %f49;
	setp.lt.f32 	%p9, %f50, %f41;
	add.s32 	%r62, %r127, 4;
	selp.b32 	%r63, %r62, %r61, %p9;
	selp.f32 	%f51, %f50, %f41, %p9;
	sub.f32 	%f52, %f1, %f43;
	ld.shared.f32 	%f53, [%r54+4];
	sub.f32 	%f54, %f2, %f53;
	mul.f32 	%f55, %f54, %f54;
	fma.rn.f32 	%f56, %f52, %f52, %f55;
	setp.lt.f32 	%p10, %f56, %f51;
	add.s32 	%r64, %r127, 5;
	selp.b32 	%r65, %r64, %r63, %p10;
	selp.f32 	%f57, %f56, %f51, %p10;
	sub.f32 	%f58, %f1, %f44;
	ld.shared.f32 	%f59, [%r54+8];
	sub.f32 	%f60, %f2, %f59;
	mul.f32 	%f61, %f60, %f60;
	fma.rn.f32 	%f62, %f58, %f58, %f61;
	setp.lt.f32 	%p11, %f62, %f57;
	add.s32 	%r66, %r127, 6;
	selp.b32 	%r67, %r66, %r65, %p11;
	selp.f32 	%f63, %f62, %f57, %p11;
	sub.f32 	%f64, %f1, %f45;
	ld.shared.f32 	%f65, [%r54+12];
	sub.f32 	%f66, %f2, %f65;
	mul.f32 	%f67, %f66, %f66;
	fma.rn.f32 	%f68, %f64, %f64, %f67;
	setp.lt.f32 	%p12, %f68, %f63;
	add.s32 	%r68, %r127, 7;
	selp.b32 	%r138, %r68, %r67, %p12;
	selp.f32 	%f126, %f68, %f63, %p12;
	add.s32 	%r126, %r126, 32;
	add.s32 	%r127, %r127, 8;
	setp.ne.s32 	%p13, %r127, %r133;
	@%p13 bra 	$L__BB0_6;
$L__BB0_7:
	setp.eq.s32 	%p14, %r6, 0;
	@%p14 bra 	$L__BB0_15;
	ld.param.u32 	%r118, [_Z11setClustersN6thrust24THRUST_300001_SM_1000_NS10device_ptrIfEES2_NS1_IiEES2_S2_S2_S2_iiS3_S3__param_8];
	and.b32  	%r18, %r118, 3;
	setp.lt.u32 	%p15, %r6, 4;
	@%p15 bra 	$L__BB0_10;
	ld.param.u32 	%r119, [_Z11setClustersN6thrust24THRUST_300001_SM_1000_NS10device_ptrIfEES2_NS1_IiEES2_S2_S2_S2_iiS3_S3__param_8];
	shl.b32 	%r70, %r133, 2;
	add.s32 	%r72, %r43, %r70;
	ld.shared.f32 	%f69, [%r72];
	sub.f32 	%f70, %f1, %f69;
	shl.b32 	%r73, %r119, 2;
	add.s32 	%r74, %r72, %r73;
	ld.shared.f32 	%f71, [%r74];
	sub.f32 	%f72, %f2, %f71;
	mul.f32 	%f73, %f72, %f72;
	fma.rn.f32 	%f74, %f70, %f70, %f73;
	setp.lt.f32 	%p16, %f74, %f126;
	selp.b32 	%r75, %r133, %r138, %p16;
	selp.f32 	%f75, %f74, %f126, %p16;
	add.s32 	%r76, %r133, 1;
	ld.shared.f32 	%f76, [%r72+4];
	sub.f32 	%f77, %f1, %f76;
	ld.shared.f32 	%f78, [%r74+4];
	sub.f32 	%f79, %f2, %f78;
	mul.f32 	%f80, %f79, %f79;
	fma.rn.f32 	%f81, %f77, %f77, %f80;
	setp.lt.f32 	%p17, %f81, %f75;
	selp.b32 	%r77, %r76, %r75, %p17;
	selp.f32 	%f82, %f81, %f75, %p17;
	add.s32 	%r78, %r133, 2;
	ld.shared.f32 	%f83, [%r72+8];
	sub.f32 	%f84, %f1, %f83;
	ld.shared.f32 	%f85, [%r74+8];
	sub.f32 	%f86, %f2, %f85;
	mul.f32 	%f87, %f86, %f86;
	fma.rn.f32 	%f88, %f84, %f84, %f87;
	setp.lt.f32 	%p18, %f88, %f82;
	selp.b32 	%r79, %r78, %r77, %p18;
	selp.f32 	%f89, %f88, %f82, %p18;
	add.s32 	%r80, %r133, 3;
	ld.shared.f32 	%f90, [%r72+12];
	sub.f32 	%f91, %f1, %f90;
	ld.shared.f32 	%f92, [%r74+12];
	sub.f32 	%f93, %f2, %f92;
	mul.f32 	%f94, %f93, %f93;
	fma.rn.f32 	%f95, %f91, %f91, %f94;
	setp.lt.f32 	%p19, %f95, %f89;
	selp.b32 	%r138, %r80, %r79, %p19;
	selp.f32 	%f126, %f95, %f89, %p19;
	add.s32 	%r133, %r133, 4;
$L__BB0_10:
	setp.eq.s32 	%p20, %r18, 0;
	@%p20 bra 	$L__BB0_15;
	setp.eq.s32 	%p21, %r18, 1;
	@%p21 bra 	$L__BB0_13;
	ld.param.u32 	%r120, [_Z11setClustersN6thrust24THRUST_300001_SM_1000_NS10device_ptrIfEES2_NS1_IiEES2_S2_S2_S2_iiS3_S3__param_8];
	shl.b32 	%r82, %r133, 2;
	add.s32 	%r84, %r43, %r82;
	ld.shared.f32 	%f96, [%r84];
	sub.f32 	%f97, %f1, %f96;
	shl.b32 	%r85, %r120, 2;
	add.s32 	%r86, %r84, %r85;
	ld.shared.f32 	%f98, [%r86];
	sub.f32 	%f99, %f2, %f98;
	mul.f32 	%f100, %f99, %f99;
	fma.rn.f32 	%f101, %f97, %f97, %f100;
	setp.lt.f32 	%p22, %f101, %f126;
	selp.b32 	%r87, %r133, %r138, %p22;
	selp.f32 	%f102, %f101, %f126, %p22;
	add.s32 	%r88, %r133, 1;
	ld.shared.f32 	%f103, [%r84+4];
	sub.f32 	%f104, %f1, %f103;
	ld.shared.f32 	%f105, [%r86+4];
	sub.f32 	%f106, %f2, %f105;
	mul.f32 	%f107, %f106, %f106;
	fma.rn.f32 	%f108, %f104, %f104, %f107;
	setp.lt.f32 	%p23, %f108, %f102;
	selp.b32 	%r138, %r88, %r87, %p23;
	selp.f32 	%f126, %f108, %f102, %p23;
	add.s32 	%r133, %r133, 2;
$L__BB0_13:
	ld.param.u32 	%r121, [_Z11setClustersN6thrust24THRUST_300001_SM_1000_NS10device_ptrIfEES2_NS1_IiEES2_S2_S2_S2_iiS3_S3__param_8];
	and.b32  	%r89, %r121, 1;
	setp.eq.b32 	%p24, %r89, 1;
	not.pred 	%p25, %p24;
	@%p25 bra 	$L__BB0_15;
	ld.param.u32 	%r122, [_Z11setClustersN6thrust24THRUST_300001_SM_1000_NS10device_ptrIfEES2_NS1_IiEES2_S2_S2_S2_iiS3_S3__param_8];
	shl.b32 	%r90, %r133, 2;
	add.s32 	%r92, %r43, %r90;
	ld.shared.f32 	%f109, [%r92];
	sub.f32 	%f110, %f1, %f109;
	shl.b32 	%r93, %r122, 2;
	add.s32 	%r94, %r92, %r93;
	ld.shared.f32 	%f111, [%r94];
	sub.f32 	%f112, %f2, %f111;
	mul.f32 	%f113, %f112, %f112;
	fma.rn.f32 	%f114, %f110, %f110, %f113;
	setp.lt.f32 	%p26, %f114, %f126;
	selp.b32 	%r138, %r133, %r138, %p26;
$L__BB0_15:
	cvta.to.global.u64 	%rd24, %rd3;
	mul.wide.s32 	%rd25, %r4, 4;
	add.s64 	%rd9, %rd24, %rd25;
	ld.global.u32 	%r95, [%rd9];
	setp.eq.s32 	%p27, %r95, %r138;
	@%p27 bra 	$L__BB0_17;
	st.global.u32 	[%rd9], %r138;
	cvta.to.global.u64 	%rd26, %rd13;
	mov.b32 	%r96, 1;
	st.global.u32 	[%rd26], %r96;
$L__BB0_17:
	ld.param.u32 	%r123, [_Z11setClustersN6thrust24THRUST_300001_SM_1000_NS10device_ptrIfEES2_NS1_IiEES2_S2_S2_S2_iiS3_S3__param_8];
	setp.lt.s32 	%p28, %r123, 1;
	bar.sync 	0;
	@%p28 bra 	$L__BB0_27;
	ld.param.u32 	%r124, [_Z11setClustersN6thrust24THRUST_300001_SM_1000_NS10device_ptrIfEES2_NS1_IiEES2_S2_S2_S2_iiS3_S3__param_8];
	shl.b32 	%r98, %r1, 2;
	add.s32 	%r31, %r43, %r98;
	add.s32 	%r32, %r31, %r98;
	shl.b32 	%r100, %r2, 2;
	add.s32 	%r33, %r31, %r100;
	add.s32 	%r34, %r32, %r100;
	mul.lo.s32 	%r35, %r124, %r3;
	cvta.to.global.u64 	%rd10, %rd8;
	cvta.to.global.u64 	%rd11, %rd7;
	cvta.to.global.u64 	%rd12, %rd6;
	mov.b32 	%r139, 0;
$L__BB0_19:
	setp.lt.u32 	%p29, %r1, 2;
	setp.eq.s32 	%p30, %r138, %r139;
	selp.f32 	%f115, %f1, 0f00000000, %p30;
	st.shared.f32 	[%r5], %f115;
	selp.f32 	%f116, %f2, 0f00000000, %p30;
	st.shared.f32 	[%r33], %f116;
	selp.u32 	%r101, 1, 0, %p30;
	st.shared.u32 	[%r34], %r101;
	bar.sync 	0;
	@%p29 bra 	$L__BB0_24;
	mov.u32 	%r140, %r1;
$L__BB0_21:
	ld.param.u32 	%r112, [_Z11setClustersN6thrust24THRUST_300001_SM_1000_NS10device_ptrIfEES2_NS1_IiEES2_S2_S2_S2_iiS3_S3__param_7];
	shr.u32 	%r38, %r140, 1;
	setp.ge.u32 	%p31, %r2, %r38;
	add.s32 	%r102, %r38, %r4;
	setp.ge.s32 	%p32, %r102, %r112;
	or.pred  	%p33, %p31, %p32;
	@%p33 bra 	$L__BB0_23;
	shl.b32 	%r103, %r38, 2;
	add.s32 	%r104, %r5, %r103;
	ld.shared.f32 	%f117, [%r104];
	ld.shared.f32 	%f118, [%r5];
	add.f32 	%f119, %f117, %f118;
	st.shared.f32 	[%r5], %f119;
	add.s32 	%r105, %r33, %r103;
	ld.shared.f32 	%f120, [%r105];
	ld.shared.f32 	%f121, [%r33];
	add.f32 	%f122, %f120, %f121;
	st.shared.f32 	[%r33], %f122;
	add.s32 	%r106, %r34, %r103;
	ld.shared.u32 	%r107, [%r106];
	ld.shared.u32 	%r108, [%r34];
	add.s32 	%r109, %r108, %r107;
	st.shared.u32 	[%r34], %r109;
$L__BB0_23:
	bar.sync 	0;
	setp.gt.u32 	%p34, %r140, 3;
	mov.u32 	%r140, %r38;
	@%p34 bra 	$L__BB0_21;
$L__BB0_24:
	setp.ne.s32 	%p35, %r2, 0;
	@%p35 bra 	$L__BB0_26;
	add.s32 	%r110, %r139, %r35;
	mul.wide.s32 	%rd27, %r110, 4;
	add.s64 	%rd28, %rd12, %rd27;
	ld.shared.f32 	%f123, [shared];
	st.global.f32 	[%rd28], %f123;
	add.s64 	%rd29, %rd11, %rd27;
	ld.shared.f32 	%f124, [%r31];
	st.global.f32 	[%rd29], %f124;
	add.s64 	%rd30, %rd10, %rd27;
	ld.shared.u32 	%r111, [%r32];
	st.global.u32 	[%rd30], %r111;
$L__BB0_26:
	ld.param.u32 	%r125, [_Z11setClustersN6thrust24THRUST_300001_SM_1000_NS10device_ptrIfEES2_NS1_IiEES2_S2_S2_S2_iiS3_S3__param_8];
	bar.sync 	0;
	add.s32 	%r139, %r139, 1;
	setp.ne.s32 	%p36, %r139, %r125;
	@%p36 bra 	$L__BB0_19;
$L__BB0_27:
	ret;

}
	// .globl	_Z11getNewMeansN6thrust24THRUST_300001_SM_1000_NS10device_ptrIfEES2_S2_S2_NS1_IiEEi
.visible .entry _Z11getNewMeansN6thrust24THRUST_300001_SM_1000_NS10device_ptrIfEES2_S2_S2_NS1_IiEEi(
	.param .align 8 .b8 _Z11getNewMeansN6thrust24THRUST_300001_SM_1000_NS10device_ptrIfEES2_S2_S2_NS1_IiEEi_param_0[8],
	.param .align 8 .b8 _Z11getNewMeansN6thrust24THRUST_300001_SM_1000_NS10device_ptrIfEES2_S2_S2_NS1_IiEEi_param_1[8],
	.param .align 8 .b8 _Z11getNewMeansN6thrust24THRUST_300001_SM_1000_NS10device_ptrIfEES2_S2_S2_NS1_IiEEi_param_2[8],
	.param .align 8 .b8 _Z11getNewMeansN6thrust24THRUST_300001_SM_1000_NS10device_ptrIfEES2_S2_S2_NS1_IiEEi_param_3[8],
	.param .align 8 .b8 _Z11getNewMeansN6thrust24THRUST_300001_SM_1000_NS10device_ptrIfEES2_S2_S2_NS1_IiEEi_param_4[8],
	.param .u32 _Z11getNewMeansN6thrust24THRUST_300001_SM_1000_NS10device_ptrIfEES2_S2_S2_NS1_IiEEi_param_5
)
{
	.reg .pred 	%p<8>;
	.reg .b32 	%r<118>;
	.reg .b32 	%f<45>;
	.reg .b64 	%rd<18>;

	ld.param.u64 	%rd1, [_Z11getNewMeansN6thrust24THRUST_300001_SM_1000_NS10device_ptrIfEES2_S2_S2_NS1_IiEEi_param_0];
	ld.param.u64 	%rd2, [_Z11getNewMeansN6thrust24THRUST_300001_SM_1000_NS10device_ptrIfEES2_S2_S2_NS1_IiEEi_param_1];
	ld.param.u64 	%rd6, [_Z11getNewMeansN6thrust24THRUST_300001_SM_1000_NS10device_ptrIfEES2_S2_S2_NS1_IiEEi_param_4];
	ld.param.u64 	%rd7, [_Z11getNewMeansN6thrust24THRUST_300001_SM_1000_NS10device_ptrIfEES2_S2_S2_NS1_IiEEi_param_3];
	ld.param.u64 	%rd8, [_Z11getNewMeansN6thrust24THRUST_300001_SM_1000_NS10device_ptrIfEES2_S2_S2_NS1_IiEEi_param_2];
	ld.param.u32 	%r37, [_Z11getNewMeansN6thrust24THRUST_300001_SM_1000_NS10device_ptrIfEES2_S2_S2_NS1_IiEEi_param_5];
	cvta.to.global.u64 	%rd9, %rd8;
	cvta.to.global.u64 	%rd10, %rd7;
	cvta.to.global.u64 	%rd11, %rd6;
	mov.u32 	%r38, %ntid.x;
	shl.b32 	%r39, %r38, 2;
	mov.u32 	%r108, shared;
	mov.u32 	%r1, %tid.x;
	div.u32 	%r2, %r38, %r37;
	mul.wide.u32 	%rd12, %r1, 4;
	add.s64 	%rd3, %rd9, %rd12;
	ld.global.f32 	%f15, [%rd3];
	shl.b32 	%r41, %r1, 2;
	add.s32 	%r3, %r108, %r41;
	st.shared.f32 	[%r3], %f15;
	add.s64 	%rd4, %rd10, %rd12;
	ld.global.f32 	%f16, [%rd4];
	add.s32 	%r4, %r3, %r39;
	st.shared.f32 	[%r4], %f16;
	add.s64 	%rd5, %rd11, %rd12;
	ld.global.u32 	%r42, [%rd5];
	add.s32 	%r5, %r4, %r39;
	st.shared.u32 	[%r5], %r42;
	bar.sync 	0;
	setp.ge.s32 	%p1, %r1, %r37;
	@%p1 bra 	$L__BB1_10;
	setp.lt.u32 	%p2, %r2, 2;
	ld.shared.u32 	%r117, [%r5];
	ld.shared.f32 	%f44, [%r3];
	ld.shared.f32 	%f43, [%r4];
	@%p2 bra 	$L__BB1_9;
	add.s32 	%r7, %r2, -1;
	add.s32 	%r44, %r2, -2;
	and.b32  	%r8, %r7, 3;
	setp.lt.u32 	%p3, %r44, 3;
	mov.b32 	%r113, 1;
	@%p3 bra 	$L__BB1_6;
	ld.param.u32 	%r105, [_Z11getNewMeansN6thrust24THRUST_300001_SM_1000_NS10device_ptrIfEES2_S2_S2_NS1_IiEEi_param_5];
	and.b32  	%r47, %r7, -4;
	neg.s32 	%r110, %r47;
	shl.b32 	%r48, %r38, 3;
	add.s32 	%r50, %r48, %r41;
	shl.b32 	%r51, %r105, 2;
	add.s32 	%r11, %r50, %r51;
	shl.b32 	%r12, %r105, 4;
	shl.b32 	%r52, %r105, 3;
	add.s32 	%r13, %r50, %r52;
	mov.b32 	%r109, 0;
$L__BB1_4:
	ld.param.u32 	%r106, [_Z11getNewMeansN6thrust24THRUST_300001_SM_1000_NS10device_ptrIfEES2_S2_S2_NS1_IiEEi_param_5];
	shl.b32 	%r54, %r106, 2;
	add.s32 	%r55, %r41, %r54;
	add.s32 	%r56, %r108, %r55;
	ld.shared.f32 	%f17, [%r56];
	add.f32 	%f18, %f17, %f44;
	mov.u32 	%r57, shared;
	add.s32 	%r58, %r57, %r41;
	st.shared.f32 	[%r58], %f18;
	shl.b32 	%r59, %r38, 2;
	add.s32 	%r60, %r55, %r59;
	add.s32 	%r61, %r108, %r60;
	ld.shared.f32 	%f19, [%r61];
	add.f32 	%f20, %f19, %f43;
	st.shared.f32 	[%r4], %f20;
	add.s32 	%r62, %r108, %r11;
	ld.shared.u32 	%r63, [%r62];
	add.s32 	%r64, %r117, %r63;
	st.shared.u32 	[%r5], %r64;
	shl.b32 	%r65, %r106, 3;
	add.s32 	%r66, %r65, %r41;
	add.s32 	%r67, %r108, %r66;
	ld.shared.f32 	%f21, [%r67];
	add.f32 	%f22, %f21, %f18;
	st.shared.f32 	[%r58], %f22;
	add.s32 	%r68, %r66, %r59;
	add.s32 	%r69, %r108, %r68;
	ld.shared.f32 	%f23, [%r69];
	add.f32 	%f24, %f23, %f20;
	st.shared.f32 	[%r4], %f24;
	add.s32 	%r70, %r108, %r13;
	ld.shared.u32 	%r71, [%r70];
	add.s32 	%r72, %r64, %r71;
	st.shared.u32 	[%r5], %r72;
	mul.lo.s32 	%r73, %r106, 12;
	add.s32 	%r74, %r73, %r41;
	add.s32 	%r75, %r108, %r74;
	ld.shared.f32 	%f25, [%r75];
	add.f32 	%f26, %f25, %f22;
	st.shared.f32 	[%r58], %f26;
	add.s32 	%r76, %r1, %r38;
	shl.b32 	%r77, %r76, 2;
	add.s32 	%r78, %r73, %r77;
	add.s32 	%r79, %r108, %r78;
	ld.shared.f32 	%f27, [%r79];
	add.f32 	%f28, %f27, %f24;
	st.shared.f32 	[%r4], %f28;
	shl.b32 	%r80, %r38, 3;
	add.s32 	%r81, %r74, %r80;
	add.s32 	%r82, %r108, %r81;
	ld.shared.u32 	%r83, [%r82];
	add.s32 	%r84, %r72, %r83;
	st.shared.u32 	[%r5], %r84;
	add.s32 	%r85, %r12, %r41;
	add.s32 	%r86, %r108, %r85;
	ld.shared.f32 	%f29, [%r86];
	add.f32 	%f44, %f29, %f26;
	st.shared.f32 	[%r58], %f44;
	add.s32 	%r87, %r12, %r77;
	add.s32 	%r88, %r108, %r87;
	ld.shared.f32 	%f30, [%r88];
	add.f32 	%f43, %f30, %f28;
	st.shared.f32 	[%r4], %f43;
	add.s32 	%r89, %r85, %r80;
	add.s32 	%r90, %r108, %r89;
	ld.shared.u32 	%r91, [%r90];
	add.s32 	%r117, %r84, %r91;
	st.shared.u32 	[%r5], %r117;
	add.s32 	%r110, %r110, 4;
	add.s32 	%r109, %r109, 4;
	add.s32 	%r108, %r108, %r12;
	setp.ne.s32 	%p4, %r110, 0;
	@%p4 bra 	$L__BB1_4;
	add.s32 	%r113, %r109, 1;
$L__BB1_6:
	setp.eq.s32 	%p5, %r8, 0;
	@%p5 bra 	$L__BB1_9;
	ld.param.u32 	%r107, [_Z11getNewMeansN6thrust24THRUST_300001_SM_1000_NS10device_ptrIfEES2_S2_S2_NS1_IiEEi_param_5];
	shl.b32 	%r25, %r38, 3;
	mul.lo.s32 	%r93, %r113, %r107;
	shl.b32 	%r94, %r93, 2;
	shl.b32 	%r95, %r1, 2;
	add.s32 	%r96, %r94, %r95;
	mov.u32 	%r97, shared;
	add.s32 	%r115, %r97, %r96;
	shl.b32 	%r27, %r107, 2;
	shl.b32 	%r28, %r38, 2;
	neg.s32 	%r114, %r8;
$L__BB1_8:
	.pragma "nounroll";
	ld.shared.f32 	%f31, [%r115];
	add.f32 	%f44, %f31, %f44;
	add.s32 	%r100, %r97, %r95;
	st.shared.f32 	[%r100], %f44;
	add.s32 	%r101, %r115, %r28;
	ld.shared.f32 	%f32, [%r101];
	add.f32 	%f43, %f32, %f43;
	st.shared.f32 	[%r4], %f43;
	add.s32 	%r102, %r115, %r25;
	ld.shared.u32 	%r103, [%r102];
	add.s32 	%r117, %r117, %r103;
	st.shared.u32 	[%r5], %r117;
	add.s32 	%r115, %r115, %r27;
	add.s32 	%r114, %r114, 1;
	setp.ne.s32 	%p6, %r114, 0;
	@%p6 bra 	$L__BB1_8;
$L__BB1_9:
	setp.gt.s32 	%p7, %r117, 0;
	cvt.rn.f32.u32 	%f33, %r117;
	selp.f32 	%f34, %f33, 0f3F800000, %p7;
	div.rn.f32 	%f35, %f44, %f34;
	cvta.to.global.u64 	%rd13, %rd1;
	mul.wide.u32 	%rd14, %r1, 4;
	add.s64 	%rd15, %rd13, %rd14;
	st.global.f32 	[%rd15], %f35;
	div.rn.f32 	%f36, %f43, %f34;
	cvta.to.global.u64 	%rd16, %rd2;
	add.s64 	%rd17, %rd16, %rd14;
	st.global.f32 	[%rd17], %f36;
	mov.b32 	%r104, 0;
	st.global.u32 	[%rd3], %r104;
	st.global.u32 	[%rd4], %r104;
	st.global.u32 	[%rd5], %r104;
$L__BB1_10:
	ret;

}
	// .globl	_ZN3cub18CUB_300001_SM_10006detail11EmptyKernelIvEEvv
.visible .entry _ZN3cub18CUB_300001_SM_10006detail11EmptyKernelIvEEvv()
{


	ret;

}
	// .globl	_ZN3cub18CUB_300001_SM_10006detail8for_each13static_kernelINS2_12policy_hub_t12policy_500_tEmN6thrust24THRUST_300001_SM_1000_NS8cuda_cub20__uninitialized_fill7functorINS7_10device_ptrIfEEfEEEEvT0_T1_
.visible .entry _ZN3cub18CUB_300001_SM_10006detail8for_each13static_kernelINS2_12policy_hub_t12policy_500_tEmN6thrust24THRUST_300001_SM_1000_NS8cuda_cub20__uninitialized_fill7functorINS7_10device_ptrIfEEfEEEEvT0_T1_(
	.param .u64 _ZN3cub18CUB_300001_SM_10006detail8for_each13static_kernelINS2_12policy_hub_t12policy_500_tEmN6thrust24THRUST_300001_SM_1000_NS8cuda_cub20__uninitialized_fill7functorINS7_10device_ptrIfEEfEEEEvT0_T1__param_0,
	.param .align 8 .b8 _ZN3cub18CUB_300001_SM_10006detail8for_each13static_kernelINS2_12policy_hub_t12policy_500_tEmN6thrust24THRUST_300001_SM_1000_NS8cuda_cub20__uninitialized_fill7functorINS7_10device_ptrIfEEfEEEEvT0_T1__param_1[16]
)
.maxntid 256
{
	.reg .pred 	%p<4>;
	.reg .b16 	%rs<5>;
	.reg .b32 	%r<10>;
	.reg .b32 	%f<3>;
	.reg .b64 	%rd<16>;

	ld.param.f32 	%f2, [_ZN3cub18CUB_300001_SM_10006detail8for_each13static_kernelINS2_12policy_hub_t12policy_500_tEmN6thrust24THRUST_300001_SM_1000_NS8cuda_cub20__uninitialized_fill7functorINS7_10device_ptrIfEEfEEEEvT0_T1__param_1+8];
	ld.param.u64 	%rd4, [_ZN3cub18CUB_300001_SM_10006detail8for_each13static_kernelINS2_12policy_hub_t12policy_500_tEmN6thrust24THRUST_300001_SM_1000_NS8cuda_cub20__uninitialized_fill7functorINS7_10device_ptrIfEEfEEEEvT0_T1__param_1];
	ld.param.u64 	%rd5, [_ZN3cub18CUB_300001_SM_10006detail8for_each13static_kernelINS2_12policy_hub_t12policy_500_tEmN6thrust24THRUST_300001_SM_1000_NS8cuda_cub20__uninitialized_fill7functorINS7_10device_ptrIfEEfEEEEvT0_T1__param_0];
	mov.u32 	%r7, %ctaid.x;
	mul.wide.u32 	%rd1, %r7, 512;
	sub.s64 	%rd2, %rd5, %rd1;
	setp.lt.u64 	%p1, %rd2, 512;
	@%p1 bra 	$L__BB3_2;
	mov.u32 	%r9, %tid.x;
	cvta.to.global.u64 	%rd11, %rd4;
	cvt.u64.u32 	%rd12, %r9;
	add.s64 	%rd13, %rd1, %rd12;
	shl.b64 	%rd14, %rd13, 2;
	add.s64 	%rd15, %rd11, %rd14;
	st.global.f32 	[%rd15], %f2;
	st.global.f32 	[%rd15+1024], %f2;
	bra.uni 	$L__BB3_6;
$L__BB3_2:
	cvta.to.global.u64 	%rd6, %rd4;
	mov.u32 	%r1, %tid.x;
	cvt.u64.u32 	%rd7, %r1;
	setp.le.u64 	%p2, %rd2, %rd7;
	add.s64 	%rd8, %rd1, %rd7;
	shl.b64 	%rd9, %rd8, 2;
	add.s64 	%rd3, %rd6, %rd9;
	@%p2 bra 	$L__BB3_4;
	st.global.f32 	[%rd3], %f2;
$L__BB3_4:
	add.s32 	%r8, %r1, 256;
	cvt.u64.u32 	%rd10, %r8;
	setp.le.u64 	%p3, %rd2, %rd10;
	@%p3 bra 	$L__BB3_6;
	st.global.f32 	[%rd3+1024], %f2;
$L__BB3_6:
	ret;

}
	// .globl	_ZN3cub18CUB_300001_SM_10006detail8for_each13static_kernelINS2_12policy_hub_t12policy_500_tEmN6thrust24THRUST_300001_SM_1000_NS8cuda_cub20__uninitialized_fill7functorINS7_10device_ptrIiEEiEEEEvT0_T1_
.visible .entry _ZN3cub18CUB_300001_SM_10006detail8for_each13static_kernelINS2_12policy_hub_t12policy_500_tEmN6thrust24THRUST_300001_SM_1000_NS8cuda_cub20__uninitialized_fill7functorINS7_10device_ptrIiEEiEEEEvT0_T1_(
	.param .u64 _ZN3cub18CUB_300001_SM_10006detail8for_each13static_kernelINS2_12policy_hub_t12policy_500_tEmN6thrust24THRUST_300001_SM_1000_NS8cuda_cub20__uninitialized_fill7functorINS7_10device_ptrIiEEiEEEEvT0_T1__param_0,
	.param .align 8 .b8 _ZN3cub18CUB_300001_SM_10006detail8for_each13static_kernelINS2_12policy_hub_t12policy_500_tEmN6thrust24THRUST_300001_SM_1000_NS8cuda_cub20__uninitialized_fill7functorINS7_10device_ptrIiEEiEEEEvT0_T1__param_1[16]
)
.maxntid 256
{
	.reg .pred 	%p<4>;
	.reg .b16 	%rs<5>;
	.reg .b32 	%r<12>;
	.reg .b64 	%rd<16>;

	ld.param.u32 	%r3, [_ZN3cub18CUB_300001_SM_10006detail8for_each13static_kernelINS2_12policy_hub_t12policy_500_tEmN6thrust24THRUST_300001_SM_1000_NS8cuda_cub20__uninitialized_fill7functorINS7_10device_ptrIiEEiEEEEvT0_T1__param_1+8];
	ld.param.u64 	%rd4, [_ZN3cub18CUB_300001_SM_10006detail8for_each13static_kernelINS2_12policy_hub_t12policy_500_tEmN6thrust24THRUST_300001_SM_1000_NS8cuda_cub20__uninitialized_fill7functorINS7_10device_ptrIiEEiEEEEvT0_T1__param_1];
	ld.param.u64 	%rd5, [_ZN3cub18CUB_300001_SM_10006detail8for_each13static_kernelINS2_12policy_hub_t12policy_500_tEmN6thrust24THRUST_300001_SM_1000_NS8cuda_cub20__uninitialized_fill7functorINS7_10device_ptrIiEEiEEEEvT0_T1__param_0];
	mov.u32 	%r9, %ctaid.x;
	mul.wide.u32 	%rd1, %r9, 512;
	sub.s64 	%rd2, %rd5, %rd1;
	setp.lt.u64 	%p1, %rd2, 512;
	@%p1 bra 	$L__BB4_2;
	mov.u32 	%r11, %tid.x;
	cvta.to.global.u64 	%rd11, %rd4;
	cvt.u64.u32 	%rd12, %r11;
	add.s64 	%rd13, %rd1, %rd12;
	shl.b64 	%rd14, %rd13, 2;
	add.s64 	%rd15, %rd11, %rd14;
	st.global.u32 	[%rd15], %r3;
	st.global.u32 	[%rd15+1024], %r3;
	bra.uni 	$L__BB4_6;
$L__BB4_2:
	cvta.to.global.u64 	%rd6, %rd4;
	mov.u32 	%r2, %tid.x;
	cvt.u64.u32 	%rd7, %r2;
	setp.le.u64 	%p2, %rd2, %rd7;
	add.s64 	%rd8, %rd1, %rd7;
	shl.b64 	%rd9, %rd8, 2;
	add.s64 	%rd3, %rd6, %rd9;
	@%p2 bra 	$L__BB4_4;
	st.global.u32 	[%rd3], %r3;
$L__BB4_4:
	add.s32 	%r10, %r2, 256;
	cvt.u64.u32 	%rd10, %r10;
	setp.le.u64 	%p3, %rd2, %rd10;
	@%p3 bra 	$L__BB4_6;
	st.global.u32 	[%rd3+1024], %r3;
$L__BB4_6:
	ret;

}
	// .globl	_ZN3cub18CUB_300001_SM_10006detail8for_each13static_kernelINS2_12policy_hub_t12policy_500_tElN6thrust24THRUST_300001_SM_1000_NS8cuda_cub6__fill7functorINS7_6detail15normal_iteratorINS7_10device_ptrIiEEEEiEEEEvT0_T1_
.visible .entry _ZN3cub18CUB_300001_SM_10006detail8for_each13static_kernelINS2_12policy_hub_t12policy_500_tElN6thrust24THRUST_300001_SM_1000_NS8cuda_cub6__fill7functorINS7_6detail15normal_iteratorINS7_10device_ptrIiEEEEiEEEEvT0_T1_(
	.param .u64 _ZN3cub18CUB_300001_SM_10006detail8for_each13static_kernelINS2_12policy_hub_t12policy_500_tElN6thrust24THRUST_300001_SM_1000_NS8cuda_cub6__fill7functorINS7_6detail15normal_iteratorINS7_10device_ptrIiEEEEiEEEEvT0_T1__param_0,
	.param .align 8 .b8 _ZN3cub18CUB_300001_SM_10006detail8for_each13static_kernelINS2_12policy_hub_t12policy_500_tElN6thrust24THRUST_300001_SM_1000_NS8cuda_cub6__fill7functorINS7_6detail15normal_iteratorINS7_10device_ptrIiEEEEiEEEEvT0_T1__param_1[16]
)
.maxntid 256
{
	.reg .pred 	%p<4>;
	.reg .b16 	%rs<5>;
	.reg .b32 	%r<12>;
	.reg .b64 	%rd<17>;

	ld.param.u32 	%r3, [_ZN3cub18CUB_300001_SM_10006detail8for_each13static_kernelINS2_12policy_hub_t12policy_500_tElN6thrust24THRUST_300001_SM_1000_NS8cuda_cub6__fill7functorINS7_6detail15normal_iteratorINS7_10device_ptrIiEEEEiEEEEvT0_T1__param_1+8];
	ld.param.u64 	%rd5, [_ZN3cub18CUB_300001_SM_10006detail8for_each13static_kernelINS2_12policy_hub_t12policy_500_tElN6thrust24THRUST_300001_SM_1000_NS8cuda_cub6__fill7functorINS7_6detail15normal_iteratorINS7_10device_ptrIiEEEEiEEEEvT0_T1__param_1];
	ld.param.u64 	%rd6, [_ZN3cub18CUB_300001_SM_10006detail8for_each13static_kernelINS2_12policy_hub_t12policy_500_tElN6thrust24THRUST_300001_SM_1000_NS8cuda_cub6__fill7functorINS7_6detail15normal_iteratorINS7_10device_ptrIiEEEEiEEEEvT0_T1__param_0];
	mov.u32 	%r9, %ctaid.x;
	mul.wide.u32 	%rd1, %r9, 512;
	sub.s64 	%rd2, %rd6, %rd1;
	setp.lt.s64 	%p1, %rd2, 512;
	@%p1 bra 	$L__BB5_2;
	mov.u32 	%r11, %tid.x;
	cvta.to.global.u64 	%rd12, %rd5;
	cvt.u64.u32 	%rd13, %r11;
	add.s64 	%rd14, %rd1, %rd13;
	shl.b64 	%rd15, %rd14, 2;
	add.s64 	%rd16, %rd12, %rd15;
	st.global.u32 	[%rd16], %r3;
	st.global.u32 	[%rd16+1024], %r3;
	bra.uni 	$L__BB5_6;
$L__BB5_2:
	cvta.to.global.u64 	%rd7, %rd5;
	mov.u32 	%r2, %tid.x;
	cvt.s64.s32 	%rd3, %rd2;
	cvt.u64.u32 	%rd8, %r2;
	setp.le.s64 	%p2, %rd3, %rd8;
	add.s64 	%rd9, %rd1, %rd8;
	shl.b64 	%rd10, %rd9, 2;
	add.s64 	%rd4, %rd7, %rd10;
	@%p2 bra 	$L__BB5_4;
	st.global.u32 	[%rd4], %r3;
$L__BB5_4:
	add.s32 	%r10, %r2, 256;
	cvt.u64.u32 	%rd11, %r10;
	setp.le.s64 	%p3, %rd3, %rd11;
	@%p3 bra 	$L__BB5_6;
	st.global.u32 	[%rd4+1024], %r3;
$L__BB5_6:
	ret;

}


// ===== COMPILED SASS (sm_100) =====

	.target	sm_100

	.elftype	@"ET_EXEC"


//--------------------- .note.nv.tkinfo           --------------------------
	.section	.note.nv.tkinfo,"",@"SHT_NOTE"
	.sectionflags	@"SHF_NOTE_NV_TKINFO"
	.tkinfo
        /*0018*/ 	.word	0x00000002
        /*0030*/ 	.string	""
        /*0030*/ 	.string	"ptxas"
        /*0030*/ 	.string	"Cuda compilation tools, release 13.0, V13.0.88"
        /*0030*/ 	.string	"Build cuda_13.0.r13.0/compiler.36424714_0"
        /*0030*/ 	.string	"-arch sm_100 -m 64 "



//--------------------- .note.nv.cuinfo           --------------------------
	.section	.note.nv.cuinfo,"",@"SHT_NOTE"
	.sectionflags	@"SHF_NOTE_NV_CUINFO"
        /*0018*/ 	.short	0x0002
        /*001a*/ 	.short	0x0064
        /*001c*/ 	.short	0x0082
	.zero		2


//--------------------- .nv.info                  --------------------------
	.section	.nv.info,"",@"SHT_CUDA_INFO"
	.align	4


	//----- nvinfo : EIATTR_REGCOUNT
	.align		4
        /*0000*/ 	.byte	0x04, 0x2f
        /*0002*/ 	.short	(.L_44 - .L_43)
	.align		4
.L_43:
        /*0004*/ 	.word	index@(_Z11setClustersN6thrust24THRUST_300001_SM_1000_NS10device_ptrIfEES2_NS1_IiEES2_S2_S2_S2_iiS3_S3_)
        /*0008*/ 	.word	0x0000001f


	//----- nvinfo : EIATTR_FRAME_SIZE
	.align		4
.L_44:
        /*000c*/ 	.byte	0x04, 0x11
        /*000e*/ 	.short	(.L_46 - .L_45)
	.align		4
.L_45:
        /*0010*/ 	.word	index@(_Z11setClustersN6thrust24THRUST_300001_SM_1000_NS10device_ptrIfEES2_NS1_IiEES2_S2_S2_S2_iiS3_S3_)
        /*0014*/ 	.word	0x00000000


	//----- nvinfo : EIATTR_REGCOUNT
	.align		4
.L_46:
        /*0018*/ 	.byte	0x04, 0x2f
        /*001a*/ 	.short	(.L_48 - .L_47)
	.align		4
.L_47:
        /*001c*/ 	.word	index@(_Z11getNewMeansN6thrust24THRUST_300001_SM_1000_NS10device_ptrIfEES2_S2_S2_NS1_IiEEi)
        /*0020*/ 	.word	0x00000020


	//----- nvinfo : EIATTR_FRAME_SIZE
	.align		4
.L_48:
        /*0024*/ 	.byte	0x04, 0x11
        /*0026*/ 	.short	(.L_50 - .L_49)
	.align		4
.L_49:
        /*0028*/ 	.word	index@($__internal_0_$__cuda_sm3x_div_rn_noftz_f32_slowpath)
        /*002c*/ 	.word	0x00000000


	//----- nvinfo : EIATTR_FRAME_SIZE
	.align		4
.L_50:
        /*0030*/ 	.byte	0x04, 0x11
        /*0032*/ 	.short	(.L_52 - .L_51)
	.align		4
.L_51:
        /*0034*/ 	.word	index@(_Z11getNewMeansN6thrust24THRUST_300001_SM_1000_NS10device_ptrIfEES2_S2_S2_NS1_IiEEi)
        /*0038*/ 	.word	0x00000000


	//----- nvinfo : EIATTR_REGCOUNT
	.align		4
.L_52:
        /*003c*/ 	.byte	0x04, 0x2f
        /*003e*/ 	.short	(.L_54 - .L_53)
	.align		4
.L_53:
        /*0040*/ 	.word	index@(_ZN3cub18CUB_300001_SM_10006detail11EmptyKernelIvEEvv)
        /*0044*/ 	.word	0x00000004


	//----- nvinfo : EIATTR_FRAME_SIZE
	.align		4
.L_54:
        /*0048*/ 	.byte	0x04, 0x11
        /*004a*/ 	.short	(.L_56 - .L_55)
	.align		4
.L_55:
        /*004c*/ 	.word	index@(_ZN3cub18CUB_300001_SM_10006detail11EmptyKernelIvEEvv)
        /*0050*/ 	.word	0x00000000


	//----- nvinfo : EIATTR_REGCOUNT
	.align		4
.L_56:
        /*0054*/ 	.byte	0x04, 0x2f
        /*0056*/ 	.short	(.L_58 - .L_57)
	.align		4
.L_57:
        /*0058*/ 	.word	index@(_ZN3cub18CUB_300001_SM_10006detail8for_each13static_kernelINS2_12policy_hub_t12policy_500_tEmN6thrust24THRUST_300001_SM_1000_NS8cuda_cub20__uninitialized_fill7functorINS7_10device_ptrIfEEfEEEEvT0_T1_)
        /*005c*/ 	.word	0x00000008


	//----- nvinfo : EIATTR_FRAME_SIZE
	.align		4
.L_58:
        /*0060*/ 	.byte	0x04, 0x11
        /*0062*/ 	.short	(.L_60 - .L_59)
	.align		4
.L_59:
        /*0064*/ 	.word	index@(_ZN3cub18CUB_300001_SM_10006detail8for_each13static_kernelINS2_12policy_hub_t12policy_500_tEmN6thrust24THRUST_300001_SM_1000_NS8cuda_cub20__uninitialized_fill7functorINS7_10device_ptrIfEEfEEEEvT0_T1_)
        /*0068*/ 	.word	0x00000000


	//----- nvinfo : EIATTR_REGCOUNT
	.align		4
.L_60:
        /*006c*/ 	.byte	0x04, 0x2f
        /*006e*/ 	.short	(.L_62 - .L_61)
	.align		4
.L_61:
        /*0070*/ 	.word	index@(_ZN3cub18CUB_300001_SM_10006detail8for_each13static_kernelINS2_12policy_hub_t12policy_500_tEmN6thrust24THRUST_300001_SM_1000_NS8cuda_cub20__uninitialized_fill7functorINS7_10device_ptrIiEEiEEEEvT0_T1_)
        /*0074*/ 	.word	0x00000008


	//----- nvinfo : EIATTR_FRAME_SIZE
	.align		4
.L_62:
        /*0078*/ 	.byte	0x04, 0x11
        /*007a*/ 	.short	(.L_64 - .L_63)
	.align		4
.L_63:
        /*007c*/ 	.word	index@(_ZN3cub18CUB_300001_SM_10006detail8for_each13static_kernelINS2_12policy_hub_t12policy_500_tEmN6thrust24THRUST_300001_SM_1000_NS8cuda_cub20__uninitialized_fill7functorINS7_10device_ptrIiEEiEEEEvT0_T1_)
        /*0080*/ 	.word	0x00000000


	//----- nvinfo : EIATTR_REGCOUNT
	.align		4
.L_64:
        /*0084*/ 	.byte	0x04, 0x2f
        /*0086*/ 	.short	(.L_66 - .L_65)
	.align		4
.L_65:
        /*0088*/ 	.word	index@(_ZN3cub18CUB_300001_SM_10006detail8for_each13static_kernelINS2_12policy_hub_t12policy_500_tElN6thrust24THRUST_300001_SM_1000_NS8cuda_cub6__fill7functorINS7_6detail15normal_iteratorINS7_10device_ptrIiEEEEiEEEEvT0_T1_)
        /*008c*/ 	.word	0x00000008


	//----- nvinfo : EIATTR_FRAME_SIZE
	.align		4
.L_66:
        /*0090*/ 	.byte	0x04, 0x11
        /*0092*/ 	.short	(.L_68 - .L_67)
	.align		4
.L_67:
        /*0094*/ 	.word	index@(_ZN3cub18CUB_300001_SM_10006detail8for_each13static_kernelINS2_12policy_hub_t12policy_500_tElN6thrust24THRUST_300001_SM_1000_NS8cuda_cub6__fill7functorINS7_6detail15normal_iteratorINS7_10device_ptrIiEEEEiEEEEvT0_T1_)
        /*0098*/ 	.word	0x00000000


	//----- nvinfo : EIATTR_MIN_STACK_SIZE
	.align		4
.L_68:
        /*009c*/ 	.byte	0x04, 0x12
        /*009e*/ 	.short	(.L_70 - .L_69)
	.align		4
.L_69:
        /*00a0*/ 	.word	index@(_ZN3cub18CUB_300001_SM_10006detail8for_each13static_kernelINS2_12policy_hub_t12policy_500_tElN6thrust24THRUST_300001_SM_1000_NS8cuda_cub6__fill7functorINS7_6detail15normal_iteratorINS7_10device_ptrIiEEEEiEEEEvT0_T1_)
        /*00a4*/ 	.word	0x00000000


	//----- nvinfo : EIATTR_MIN_STACK_SIZE
	.align		4
.L_70:
        /*00a8*/ 	.byte	0x04, 0x12
        /*00aa*/ 	.short	(.L_72 - .L_71)
	.align		4
.L_71:
        /*00ac*/ 	.word	index@(_ZN3cub18CUB_300001_SM_10006detail8for_each13static_kernelINS2_12policy_hub_t12policy_500_tEmN6thrust24THRUST_300001_SM_1000_NS8cuda_cub20__uninitialized_fill7functorINS7_10device_ptrIiEEiEEEEvT0_T1_)
        /*00b0*/ 	.word	0x00000000


	//----- nvinfo : EIATTR_MIN_STACK_SIZE
	.align		4
.L_72:
        /*00b4*/ 	.byte	0x04, 0x12
        /*00b6*/ 	.short	(.L_74 - .L_73)
	.align		4
.L_73:
        /*00b8*/ 	.word	index@(_ZN3cub18CUB_300001_SM_10006detail8for_each13static_kernelINS2_12policy_hub_t12policy_500_tEmN6thrust24THRUST_300001_SM_1000_NS8cuda_cub20__uninitialized_fill7functorINS7_10device_ptrIfEEfEEEEvT0_T1_)
        /*00bc*/ 	.word	0x00000000


	//----- nvinfo : EIATTR_MIN_STACK_SIZE
	.align		4
.L_74:
        /*00c0*/ 	.byte	0x04, 0x12
        /*00c2*/ 	.short	(.L_76 - .L_75)
	.align		4
.L_75:
        /*00c4*/ 	.word	index@(_ZN3cub18CUB_300001_SM_10006detail11EmptyKernelIvEEvv)
        /*00c8*/ 	.word	0x00000000


	//----- nvinfo : EIATTR_MIN_STACK_SIZE
	.align		4
.L_76:
        /*00cc*/ 	.byte	0x04, 0x12
        /*00ce*/ 	.short	(.L_78 - .L_77)
	.align		4
.L_77:
        /*00d0*/ 	.word	index@(_Z11getNewMeansN6thrust24THRUST_300001_SM_1000_NS10device_ptrIfEES2_S2_S2_NS1_IiEEi)
        /*00d4*/ 	.word	0x00000000


	//----- nvinfo : EIATTR_MIN_STACK_SIZE
	.align		4
.L_78:
        /*00d8*/ 	.byte	0x04, 0x12
        /*00da*/ 	.short	(.L_80 - .L_79)
	.align		4
.L_79:
        /*00dc*/ 	.word	index@(_Z11setClustersN6thrust24THRUST_300001_SM_1000_NS10device_ptrIfEES2_NS1_IiEES2_S2_S2_S2_iiS3_S3_)
        /*00e0*/ 	.word	0x00000000
.L_80:


//--------------------- .nv.compat                --------------------------
	.section	.nv.compat,"",@"SHT_CUDA_COMPAT_INFO"
	.align	4
        /*0000*/ 	.byte	0x02, 0x09, 0x00, 0x00, 0x02, 0x02, 0x01, 0x00, 0x02, 0x05, 0x05, 0x00, 0x03, 0x07, 0x01, 0x01
        /*0010*/ 	.byte	0x02, 0x03, 0x00, 0x00, 0x02, 0x06, 0x01, 0x00, 0x04, 0x0b, 0x08, 0x00, 0x01, 0x00, 0x00, 0x00
        /*0020*/ 	.byte	0x00, 0x00, 0x00, 0x00


//--------------------- .nv.info._ZN3cub18CUB_300001_SM_10006detail8for_each13static_kernelINS2_12policy_hub_t12policy_500_tElN6thrust24THRUST_300001_SM_1000_NS8cuda_cub6__fill7functorINS7_6detail15normal_iteratorINS7_10device_ptrIiEEEEiEEEEvT0_T1_ --------------------------
	.section	.nv.info._ZN3cub18CUB_300001_SM_10006detail8for_each13static_kernelINS2_12policy_hub_t12policy_500_tElN6thrust24THRUST_300001_SM_1000_NS8cuda_cub6__fill7functorINS7_6detail15normal_iteratorINS7_10device_ptrIiEEEEiEEEEvT0_T1_,"",@"SHT_CUDA_INFO"
	.sectionflags	@""
	.align	4


	//----- nvinfo : EIATTR_CUDA_API_VERSION
	.align		4
        /*0000*/ 	.byte	0x04, 0x37
        /*0002*/ 	.short	(.L_82 - .L_81)
.L_81:
        /*0004*/ 	.word	0x00000082


	//----- nvinfo : EIATTR_KPARAM_INFO
	.align		4
.L_82:
        /*0008*/ 	.byte	0x04, 0x17
        /*000a*/ 	.short	(.L_84 - .L_83)
.L_83:
        /*000c*/ 	.word	0x00000000
        /*0010*/ 	.short	0x0001
        /*0012*/ 	.short	0x0008
        /*0014*/ 	.byte	0x00, 0xf0, 0x41, 0x00


	//----- nvinfo : EIATTR_KPARAM_INFO
	.align		4
.L_84:
        /*0018*/ 	.byte	0x04, 0x17
        /*001a*/ 	.short	(.L_86 - .L_85)
.L_85:
        /*001c*/ 	.word	0x00000000
        /*0020*/ 	.short	0x0000
        /*0022*/ 	.short	0x0000
        /*0024*/ 	.byte	0x00, 0xf0, 0x21, 0x00


	//----- nvinfo : EIATTR_SPARSE_MMA_MASK
	.align		4
.L_86:
        /*0028*/ 	.byte	0x03, 0x50
        /*002a*/ 	.short	0x0000


	//----- nvinfo : EIATTR_MAXREG_COUNT
	.align		4
        /*002c*/ 	.byte	0x03, 0x1b
        /*002e*/ 	.short	0x00ff


	//----- nvinfo : EIATTR_MERCURY_ISA_VERSION
	.align		4
        /*0030*/ 	.byte	0x03, 0x5f
        /*0032*/ 	.short	0x0101


	//----- nvinfo : EIATTR_VRC_CTA_INIT_COUNT
	.align		4
        /*0034*/ 	.byte	0x02, 0x4a
	.zero		1
	.zero		1


	//----- nvinfo : EIATTR_EXIT_INSTR_OFFSETS
	.align		4
        /*0038*/ 	.byte	0x04, 0x1c
        /*003a*/ 	.short	(.L_88 - .L_87)


	//   ....[0]....
.L_87:
        /*003c*/ 	.word	0x00000130


	//   ....[1]....
        /*0040*/ 	.word	0x00000240


	//   ....[2]....
        /*0044*/ 	.word	0x00000270


	//----- nvinfo : EIATTR_MAX_THREADS
	.align		4
.L_88:
        /*0048*/ 	.byte	0x04, 0x05
        /*004a*/ 	.short	(.L_90 - .L_89)
.L_89:
        /*004c*/ 	.word	0x00000100
        /*0050*/ 	.word	0x00000001
        /*0054*/ 	.word	0x00000001


	//----- nvinfo : EIATTR_CBANK_PARAM_SIZE
	.align		4
.L_90:
        /*0058*/ 	.byte	0x03, 0x19
        /*005a*/ 	.short	0x0018


	//----- nvinfo : EIATTR_PARAM_CBANK
	.align		4
        /*005c*/ 	.byte	0x04, 0x0a
        /*005e*/ 	.short	(.L_92 - .L_91)
	.align		4
.L_91:
        /*0060*/ 	.word	index@(.nv.constant0._ZN3cub18CUB_300001_SM_10006detail8for_each13static_kernelINS2_12policy_hub_t12policy_500_tElN6thrust24THRUST_300001_SM_1000_NS8cuda_cub6__fill7functorINS7_6detail15normal_iteratorINS7_10device_ptrIiEEEEiEEEEvT0_T1_)
        /*0064*/ 	.short	0x0380
        /*0066*/ 	.short	0x0018


	//----- nvinfo : EIATTR_SW_WAR
	.align		4
.L_92:
        /*0068*/ 	.byte	0x04, 0x36
        /*006a*/ 	.short	(.L_94 - .L_93)
.L_93:
        /*006c*/ 	.word	0x00000008
.L_94:


//--------------------- .nv.info._ZN3cub18CUB_300001_SM_10006detail8for_each13static_kernelINS2_12policy_hub_t12policy_500_tEmN6thrust24THRUST_300001_SM_1000_NS8cuda_cub20__uninitialized_fill7functorINS7_10device_ptrIiEEiEEEEvT0_T1_ --------------------------
	.section	.nv.info._ZN3cub18CUB_300001_SM_10006detail8for_each13static_kernelINS2_12policy_hub_t12policy_500_tEmN6thrust24THRUST_300001_SM_1000_NS8cuda_cub20__uninitialized_fill7functorINS7_10device_ptrIiEEiEEEEvT0_T1_,"",@"SHT_CUDA_INFO"
	.sectionflags	@""
	.align	4


	//----- nvinfo : EIATTR_CUDA_API_VERSION
	.align		4
        /*0000*/ 	.byte	0x04, 0x37
        /*0002*/ 	.short	(.L_96 - .L_95)
.L_95:
        /*0004*/ 	.word	0x00000082


	//----- nvinfo : EIATTR_KPARAM_INFO
	.align		4
.L_96:
        /*0008*/ 	.byte	0x04, 0x17
        /*000a*/ 	.short	(.L_98 - .L_97)
.L_97:
        /*000c*/ 	.word	0x00000000
        /*0010*/ 	.short	0x0001
        /*0012*/ 	.short	0x0008
        /*0014*/ 	.byte	0x00, 0xf0, 0x41, 0x00


	//----- nvinfo : EIATTR_KPARAM_INFO
	.align		4
.L_98:
        /*0018*/ 	.byte	0x04, 0x17
        /*001a*/ 	.short	(.L_100 - .L_99)
.L_99:
        /*001c*/ 	.word	0x00000000
        /*0020*/ 	.short	0x0000
        /*0022*/ 	.short	0x0000
        /*0024*/ 	.byte	0x00, 0xf0, 0x21, 0x00


	//----- nvinfo : EIATTR_SPARSE_MMA_MASK
	.align		4
.L_100:
        /*0028*/ 	.byte	0x03, 0x50
        /*002a*/ 	.short	0x0000


	//----- nvinfo : EIATTR_MAXREG_COUNT
	.align		4
        /*002c*/ 	.byte	0x03, 0x1b
        /*002e*/ 	.short	0x00ff


	//----- nvinfo : EIATTR_MERCURY_ISA_VERSION
	.align		4
        /*0030*/ 	.byte	0x03, 0x5f
        /*0032*/ 	.short	0x0101


	//----- nvinfo : EIATTR_VRC_CTA_INIT_COUNT
	.align		4
        /*0034*/ 	.byte	0x02, 0x4a
	.zero		1
	.zero		1


	//----- nvinfo : EIATTR_EXIT_INSTR_OFFSETS
	.align		4
        /*0038*/ 	.byte	0x04, 0x1c
        /*003a*/ 	.short	(.L_102 - .L_101)


	//   ....[0]....
.L_101:
        /*003c*/ 	.word	0x00000130


	//   ....[1]....
        /*0040*/ 	.word	0x00000230


	//   ....[2]....
        /*0044*/ 	.word	0x00000260


	//----- nvinfo : EIATTR_MAX_THREADS
	.align		4
.L_102:
        /*0048*/ 	.byte	0x04, 0x05
        /*004a*/ 	.short	(.L_104 - .L_103)
.L_103:
        /*004c*/ 	.word	0x00000100
        /*0050*/ 	.word	0x00000001
        /*0054*/ 	.word	0x00000001


	//----- nvinfo : EIATTR_CBANK_PARAM_SIZE
	.align		4
.L_104:
        /*0058*/ 	.byte	0x03, 0x19
        /*005a*/ 	.short	0x0018


	//----- nvinfo : EIATTR_PARAM_CBANK
	.align		4
        /*005c*/ 	.byte	0x04, 0x0a
        /*005e*/ 	.short	(.L_106 - .L_105)
	.align		4
.L_105:
        /*0060*/ 	.word	index@(.nv.constant0._ZN3cub18CUB_300001_SM_10006detail8for_each13static_kernelINS2_12policy_hub_t12policy_500_tEmN6thrust24THRUST_300001_SM_1000_NS8cuda_cub20__uninitialized_fill7functorINS7_10device_ptrIiEEiEEEEvT0_T1_)
        /*0064*/ 	.short	0x0380
        /*0066*/ 	.short	0x0018


	//----- nvinfo : EIATTR_SW_WAR
	.align		4
.L_106:
        /*0068*/ 	.byte	0x04, 0x36
        /*006a*/ 	.short	(.L_108 - .L_107)
.L_107:
        /*006c*/ 	.word	0x00000008
.L_108:


//--------------------- .nv.info._ZN3cub18CUB_300001_SM_10006detail8for_each13static_kernelINS2_12policy_hub_t12policy_500_tEmN6thrust24THRUST_300001_SM_1000_NS8cuda_cub20__uninitialized_fill7functorINS7_10device_ptrIfEEfEEEEvT0_T1_ --------------------------
	.section	.nv.info._ZN3cub18CUB_300001_SM_10006detail8for_each13static_kernelINS2_12policy_hub_t12policy_500_tEmN6thrust24THRUST_300001_SM_1000_NS8cuda_cub20__uninitialized_fill7functorINS7_10device_ptrIfEEfEEEEvT0_T1_,"",@"SHT_CUDA_INFO"
	.sectionflags	@""
	.align	4


	//----- nvinfo : EIATTR_CUDA_API_VERSION
	.align		4
        /*0000*/ 	.byte	0x04, 0x37
        /*0002*/ 	.short	(.L_110 - .L_109)
.L_109:
        /*0004*/ 	.word	0x00000082


	//----- nvinfo : EIATTR_KPARAM_INFO
	.align		4
.L_110:
        /*0008*/ 	.byte	0x04, 0x17
        /*000a*/ 	.short	(.L_112 - .L_111)
.L_111:
        /*000c*/ 	.word	0x00000000
        /*0010*/ 	.short	0x0001
        /*0012*/ 	.short	0x0008
        /*0014*/ 	.byte	0x00, 0xf0, 0x41, 0x00


	//----- nvinfo : EIATTR_KPARAM_INFO
	.align		4
.L_112:
        /*0018*/ 	.byte	0x04, 0x17
        /*001a*/ 	.short	(.L_114 - .L_113)
.L_113:
        /*001c*/ 	.word	0x00000000
        /*0020*/ 	.short	0x0000
        /*0022*/ 	.short	0x0000
        /*0024*/ 	.byte	0x00, 0xf0, 0x21, 0x00


	//----- nvinfo : EIATTR_SPARSE_MMA_MASK
	.align		4
.L_114:
        /*0028*/ 	.byte	0x03, 0x50
        /*002a*/ 	.short	0x0000


	//----- nvinfo : EIATTR_MAXREG_COUNT
	.align		4
        /*002c*/ 	.byte	0x03, 0x1b
        /*002e*/ 	.short	0x00ff


	//----- nvinfo : EIATTR_MERCURY_ISA_VERSION
	.align		4
        /*0030*/ 	.byte	0x03, 0x5f
        /*0032*/ 	.short	0x0101


	//----- nvinfo : EIATTR_VRC_CTA_INIT_COUNT
	.align		4
        /*0034*/ 	.byte	0x02, 0x4a
	.zero		1
	.zero		1


	//----- nvinfo : EIATTR_EXIT_INSTR_OFFSETS
	.align		4
        /*0038*/ 	.byte	0x04, 0x1c
        /*003a*/ 	.short	(.L_116 - .L_115)


	//   ....[0]....
.L_115:
        /*003c*/ 	.word	0x00000130


	//   ....[1]....
        /*0040*/ 	.word	0x00000230


	//   ....[2]....
        /*0044*/ 	.word	0x00000260


	//----- nvinfo : EIATTR_MAX_THREADS
	.align		4
.L_116:
        /*0048*/ 	.byte	0x04, 0x05
        /*004a*/ 	.short	(.L_118 - .L_117)
.L_117:
        /*004c*/ 	.word	0x00000100
        /*0050*/ 	.word	0x00000001
        /*0054*/ 	.word	0x00000001


	//----- nvinfo : EIATTR_CBANK_PARAM_SIZE
	.align		4
.L_118:
        /*0058*/ 	.byte	0x03, 0x19
        /*005a*/ 	.short	0x0018


	//----- nvinfo : EIATTR_PARAM_CBANK
	.align		4
        /*005c*/ 	.byte	0x04, 0x0a
        /*005e*/ 	.short	(.L_120 - .L_119)
	.align		4
.L_119:
        /*0060*/ 	.word	index@(.nv.constant0._ZN3cub18CUB_300001_SM_10006detail8for_each13static_kernelINS2_12policy_hub_t12policy_500_tEmN6thrust24THRUST_300001_SM_1000_NS8cuda_cub20__uninitialized_fill7functorINS7_10device_ptrIfEEfEEEEvT0_T1_)
        /*0064*/ 	.short	0x0380
        /*0066*/ 	.short	0x0018


	//----- nvinfo : EIATTR_SW_WAR
	.align		4
.L_120:
        /*0068*/ 	.byte	0x04, 0x36
        /*006a*/ 	.short	(.L_122 - .L_121)
.L_121:
        /*006c*/ 	.word	0x00000008
.L_122:


//--------------------- .nv.info._ZN3cub18CUB_300001_SM_10006detail11EmptyKernelIvEEvv --------------------------
	.section	.nv.info._ZN3cub18CUB_300001_SM_10006detail11EmptyKernelIvEEvv,"",@"SHT_CUDA_INFO"
	.sectionflags	@""
	.align	4


	//----- nvinfo : EIATTR_CUDA_API_VERSION
	.align		4
        /*0000*/ 	.byte	0x04, 0x37
        /*0002*/ 	.short	(.L_124 - .L_123)
.L_123:
        /*0004*/ 	.word	0x00000082


	//----- nvinfo : EIATTR_SPARSE_MMA_MASK
	.align		4
.L_124:
        /*0008*/ 	.byte	0x03, 0x50
        /*000a*/ 	.short	0x0000


	//----- nvinfo : EIATTR_MAXREG_COUNT
	.align		4
        /*000c*/ 	.byte	0x03, 0x1b
        /*000e*/ 	.short	0x00ff


	//----- nvinfo : EIATTR_MERCURY_ISA_VERSION
	.align		4
        /*0010*/ 	.byte	0x03, 0x5f
        /*0012*/ 	.short	0x0101


	//----- nvinfo : EIATTR_VRC_CTA_INIT_COUNT
	.align		4
        /*0014*/ 	.byte	0x02, 0x4a
	.zero		1
	.zero		1


	//----- nvinfo : EIATTR_EXIT_INSTR_OFFSETS
	.align		4
        /*0018*/ 	.byte	0x04, 0x1c
        /*001a*/ 	.short	(.L_126 - .L_125)


	//   ....[0]....
.L_125:
        /*001c*/ 	.word	0x00000010


	//----- nvinfo : EIATTR_SW_WAR
	.align		4
.L_126:
        /*0020*/ 	.byte	0x04, 0x36
        /*0022*/ 	.short	(.L_128 - .L_127)
.L_127:
        /*0024*/ 	.word	0x00000008
.L_128:


//--------------------- .nv.info._Z11getNewMeansN6thrust24THRUST_300001_SM_1000_NS10device_ptrIfEES2_S2_S2_NS1_IiEEi --------------------------
	.section	.nv.info._Z11getNewMeansN6thrust24THRUST_300001_SM_1000_NS10device_ptrIfEES2_S2_S2_NS1_IiEEi,"",@"SHT_CUDA_INFO"
	.sectionflags	@""
	.align	4


	//----- nvinfo : EIATTR_CUDA_API_VERSION
	.align		4
        /*0000*/ 	.byte	0x04, 0x37
        /*0002*/ 	.short	(.L_130 - .L_129)
.L_129:
        /*0004*/ 	.word	0x00000082


	//----- nvinfo : EIATTR_KPARAM_INFO
	.align		4
.L_130:
        /*0008*/ 	.byte	0x04, 0x17
        /*000a*/ 	.short	(.L_132 - .L_131)
.L_131:
        /*000c*/ 	.word	0x00000000
        /*0010*/ 	.short	0x0005
        /*0012*/ 	.short	0x0028
        /*0014*/ 	.byte	0x00, 0xf0, 0x11, 0x00


	//----- nvinfo : EIATTR_KPARAM_INFO
	.align		4
.L_132:
        /*0018*/ 	.byte	0x04, 0x17
        /*001a*/ 	.short	(.L_134 - .L_133)
.L_133:
        /*001c*/ 	.word	0x00000000
        /*0020*/ 	.short	0x0004
        /*0022*/ 	.short	0x0020
        /*0024*/ 	.byte	0x00, 0xf0, 0x21, 0x00


	//----- nvinfo : EIATTR_KPARAM_INFO
	.align		4
.L_134:
        /*0028*/ 	.byte	0x04, 0x17
        /*002a*/ 	.short	(.L_136 - .L_135)
.L_135:
        /*002c*/ 	.word	0x00000000
        /*0030*/ 	.short	0x0003
        /*0032*/ 	.short	0x0018
        /*0034*/ 	.byte	0x00, 0xf0, 0x21, 0x00


	//----- nvinfo : EIATTR_KPARAM_INFO
	.align		4
.L_136:
        /*0038*/ 	.byte	0x04, 0x17
        /*003a*/ 	.short	(.L_138 - .L_137)
.L_137:
        /*003c*/ 	.word	0x00000000
        /*0040*/ 	.short	0x0002
        /*0042*/ 	.short	0x0010
        /*0044*/ 	.byte	0x00, 0xf0, 0x21, 0x00


	//----- nvinfo : EIATTR_KPARAM_INFO
	.align		4
.L_138:
        /*0048*/ 	.byte	0x04, 0x17
        /*004a*/ 	.short	(.L_140 - .L_139)
.L_139:
        /*004c*/ 	.word	0x00000000
        /*0050*/ 	.short	0x0001
        /*0052*/ 	.short	0x0008
        /*0054*/ 	.byte	0x00, 0xf0, 0x21, 0x00


	//----- nvinfo : EIATTR_KPARAM_INFO
	.align		4
.L_140:
        /*0058*/ 	.byte	0x04, 0x17
        /*005a*/ 	.short	(.L_142 - .L_141)
.L_141:
        /*005c*/ 	.word	0x00000000
        /*0060*/ 	.short	0x0000
        /*0062*/ 	.short	0x0000
        /*0064*/ 	.byte	0x00, 0xf0, 0x21, 0x00


	//----- nvinfo : EIATTR_SPARSE_MMA_MASK
	.align		4
.L_142:
        /*0068*/ 	.byte	0x03, 0x50
        /*006a*/ 	.short	0x0000


	//----- nvinfo : EIATTR_MAXREG_COUNT
	.align		4
        /*006c*/ 	.byte	0x03, 0x1b
        /*006e*/ 	.short	0x00ff


	//----- nvinfo : EIATTR_NUM_BARRIERS
	.align		4
        /*0070*/ 	.byte	0x02, 0x4c
        /*0072*/ 	.byte	0x01
	.zero		1


	//----- nvinfo : EIATTR_MERCURY_ISA_VERSION
	.align		4
        /*0074*/ 	.byte	0x03, 0x5f
        /*0076*/ 	.short	0x0101


	//----- nvinfo : EIATTR_VRC_CTA_INIT_COUNT
	.align		4
        /*0078*/ 	.byte	0x02, 0x4a
	.zero		1
	.zero		1


	//----- nvinfo : EIATTR_EXIT_INSTR_OFFSETS
	.align		4
        /*007c*/ 	.byte	0x04, 0x1c
        /*007e*/ 	.short	(.L_144 - .L_143)


	//   ....[0]....
.L_143:
        /*0080*/ 	.word	0x000002d0


	//   ....[1]....
        /*0084*/ 	.word	0x00001c90


	//----- nvinfo : EIATTR_CRS_STACK_SIZE
	.align		4
.L_144:
        /*0088*/ 	.byte	0x04, 0x1e
        /*008a*/ 	.short	(.L_146 - .L_145)
.L_145:
        /*008c*/ 	.word	0x00000000


	//----- nvinfo : EIATTR_CBANK_PARAM_SIZE
	.align		4
.L_146:
        /*0090*/ 	.byte	0x03, 0x19
        /*0092*/ 	.short	0x002c


	//----- nvinfo : EIATTR_PARAM_CBANK
	.align		4
        /*0094*/ 	.byte	0x04, 0x0a
        /*0096*/ 	.short	(.L_148 - .L_147)
	.align		4
.L_147:
        /*0098*/ 	.word	index@(.nv.constant0._Z11getNewMeansN6thrust24THRUST_300001_SM_1000_NS10device_ptrIfEES2_S2_S2_NS1_IiEEi)
        /*009c*/ 	.short	0x0380
        /*009e*/ 	.short	0x002c


	//----- nvinfo : EIATTR_SW_WAR
	.align		4
.L_148:
        /*00a0*/ 	.byte	0x04, 0x36
        /*00a2*/ 	.short	(.L_150 - .L_149)
.L_149:
        /*00a4*/ 	.word	0x00000008
.L_150:


//--------------------- .nv.info._Z11setClustersN6thrust24THRUST_300001_SM_1000_NS10device_ptrIfEES2_NS1_IiEES2_S2_S2_S2_iiS3_S3_ --------------------------
	.section	.nv.info._Z11setClustersN6thrust24THRUST_300001_SM_1000_NS10device_ptrIfEES2_NS1_IiEES2_S2_S2_S2_iiS3_S3_,"",@"SHT_CUDA_INFO"
	.sectionflags	@""
	.align	4


	//----- nvinfo : EIATTR_CUDA_API_VERSION
	.align		4
        /*0000*/ 	.byte	0x04, 0x37
        /*0002*/ 	.short	(.L_152 - .L_151)
.L_151:
        /*0004*/ 	.word	0x00000082


	//----- nvinfo : EIATTR_KPARAM_INFO
	.align		4
.L_152:
        /*0008*/ 	.byte	0x04, 0x17
        /*000a*/ 	.short	(.L_154 - .L_153)
.L_153:
        /*000c*/ 	.word	0x00000000
        /*0010*/ 	.short	0x000a
        /*0012*/ 	.short	0x0048
        /*0014*/ 	.byte	0x00, 0xf0, 0x21, 0x00


	//----- nvinfo : EIATTR_KPARAM_INFO
	.align		4
.L_154:
        /*0018*/ 	.byte	0x04, 0x17
        /*001a*/ 	.short	(.L_156 - .L_155)
.L_155:
        /*001c*/ 	.word	0x00000000
        /*0020*/ 	.short	0x0009
        /*0022*/ 	.short	0x0040
        /*0024*/ 	.byte	0x00, 0xf0, 0x21, 0x00


	//----- nvinfo : EIATTR_KPARAM_INFO
	.align		4
.L_156:
        /*0028*/ 	.byte	0x04, 0x17
        /*002a*/ 	.short	(.L_158 - .L_157)
.L_157:
        /*002c*/ 	.word	0x00000000
        /*0030*/ 	.short	0x0008
        /*0032*/ 	.short	0x003c
        /*0034*/ 	.byte	0x00, 0xf0, 0x11, 0x00


	//----- nvinfo : EIATTR_KPARAM_INFO
	.align		4
.L_158:
        /*0038*/ 	.byte	0x04, 0x17
        /*003a*/ 	.short	(.L_160 - .L_159)
.L_159:
        /*003c*/ 	.word	0x00000000
        /*0040*/ 	.short	0x0007
        /*0042*/ 	.short	0x0038
        /*0044*/ 	.byte	0x00, 0xf0, 0x11, 0x00


	//----- nvinfo : EIATTR_KPARAM_INFO
	.align		4
.L_160:
        /*0048*/ 	.byte	0x04, 0x17
        /*004a*/ 	.short	(.L_162 - .L_161)
.L_161:
        /*004c*/ 	.word	0x00000000
        /*0050*/ 	.short	0x0006
        /*0052*/ 	.short	0x0030
        /*0054*/ 	.byte	0x00, 0xf0, 0x21, 0x00


	//----- nvinfo : EIATTR_KPARAM_INFO
	.align		4
.L_162:
        /*0058*/ 	.byte	0x04, 0x17
        /*005a*/ 	.short	(.L_164 - .L_163)
.L_163:
        /*005c*/ 	.word	0x00000000
        /*0060*/ 	.short	0x0005
        /*0062*/ 	.short	0x0028
        /*0064*/ 	.byte	0x00, 0xf0, 0x21, 0x00


	//----- nvinfo : EIATTR_KPARAM_INFO
	.align		4
.L_164:
        /*0068*/ 	.byte	0x04, 0x17
        /*006a*/ 	.short	(.L_166 - .L_165)
.L_165:
        /*006c*/ 	.word	0x00000000
        /*0070*/ 	.short	0x0004
        /*0072*/ 	.short	0x0020
        /*0074*/ 	.byte	0x00, 0xf0, 0x21, 0x00


	//----- nvinfo : EIATTR_KPARAM_INFO
	.align		4
.L_166:
        /*0078*/ 	.byte	0x04, 0x17
        /*007a*/ 	.short	(.L_168 - .L_167)
.L_167:
        /*007c*/ 	.word	0x00000000
        /*0080*/ 	.short	0x0003
        /*0082*/ 	.short	0x0018
        /*0084*/ 	.byte	0x00, 0xf0, 0x21, 0x00


	//----- nvinfo : EIATTR_KPARAM_INFO
	.align		4
.L_168:
        /*0088*/ 	.byte	0x04, 0x17
        /*008a*/ 	.short	(.L_170 - .L_169)
.L_169:
        /*008c*/ 	.word	0x00000000
        /*0090*/ 	.short	0x0002
        /*0092*/ 	.short	0x0010
        /*0094*/ 	.byte	0x00, 0xf0, 0x21, 0x00


	//----- nvinfo : EIATTR_KPARAM_INFO
	.align		4
.L_170:
        /*0098*/ 	.byte	0x04, 0x17
        /*009a*/ 	.short	(.L_172 - .L_171)
.L_171:
        /*009c*/ 	.word	0x00000000
        /*00a0*/ 	.short	0x0001
        /*00a2*/ 	.short	0x0008
        /*00a4*/ 	.byte	0x00, 0xf0, 0x21, 0x00


	//----- nvinfo : EIATTR_KPARAM_INFO
	.align		4
.L_172:
        /*00a8*/ 	.byte	0x04, 0x17
        /*00aa*/ 	.short	(.L_174 - .L_173)
.L_173:
        /*00ac*/ 	.word	0x00000000
        /*00b0*/ 	.short	0x0000
        /*00b2*/ 	.short	0x0000
        /*00b4*/ 	.byte	0x00, 0xf0, 0x21, 0x00


	//----- nvinfo : EIATTR_SPARSE_MMA_MASK
	.align		4
.L_174:
        /*00b8*/ 	.byte	0x03, 0x50
        /*00ba*/ 	.short	0x0000


	//----- nvinfo : EIATTR_MAXREG_COUNT
	.align		4
        /*00bc*/ 	.byte	0x03, 0x1b
        /*00be*/ 	.short	0x00ff


	//----- nvinfo : EIATTR_NUM_BARRIERS
	.align		4
        /*00c0*/ 	.byte	0x02, 0x4c
        /*00c2*/ 	.byte	0x01
	.zero		1


	//----- nvinfo : EIATTR_MERCURY_ISA_VERSION
	.align		4
        /*00c4*/ 	.byte	0x03, 0x5f
        /*00c6*/ 	.short	0x0101


	//----- nvinfo : EIATTR_VRC_CTA_INIT_COUNT
	.align		4
        /*00c8*/ 	.byte	0x02, 0x4a
	.zero		1
	.zero		1


	//----- nvinfo : EIATTR_EXIT_INSTR_OFFSETS
	.align		4
        /*00cc*/ 	.byte	0x04, 0x1c
        /*00ce*/ 	.short	(.L_176 - .L_175)


	//   ....[0]....
.L_175:
        /*00d0*/ 	.word	0x00000070


	//   ....[1]....
        /*00d4*/ 	.word	0x00000cd0


	//   ....[2]....
        /*00d8*/ 	.word	0x00001130


	//----- nvinfo : EIATTR_CRS_STACK_SIZE
	.align		4
.L_176:
        /*00dc*/ 	.byte	0x04, 0x1e
        /*00de*/ 	.short	(.L_178 - .L_177)
.L_177:
        /*00e0*/ 	.word	0x00000000


	//----- nvinfo : EIATTR_CBANK_PARAM_SIZE
	.align		4
.L_178:
        /*00e4*/ 	.byte	0x03, 0x19
        /*00e6*/ 	.short	0x0050


	//----- nvinfo : EIATTR_PARAM_CBANK
	.align		4
        /*00e8*/ 	.byte	0x04, 0x0a
        /*00ea*/ 	.short	(.L_180 - .L_179)
	.align		4
.L_179:
        /*00ec*/ 	.word	index@(.nv.constant0._Z11setClustersN6thrust24THRUST_300001_SM_1000_NS10device_ptrIfEES2_NS1_IiEES2_S2_S2_S2_iiS3_S3_)
        /*00f0*/ 	.short	0x0380
        /*00f2*/ 	.short	0x0050


	//----- nvinfo : EIATTR_SW_WAR
	.align		4
.L_180:
        /*00f4*/ 	.byte	0x04, 0x36
        /*00f6*/ 	.short	(.L_182 - .L_181)
.L_181:
        /*00f8*/ 	.word	0x00000008
.L_182:


//--------------------- .nv.callgraph             --------------------------
	.section	.nv.callgraph,"",@"SHT_CUDA_CALLGRAPH"
	.align	4
	.sectionentsize	8
	.align		4
        /*0000*/ 	.word	0x00000000
	.align		4
        /*0004*/ 	.word	0xffffffff
	.align		4
        /*0008*/ 	.word	0x00000000
	.align		4
        /*000c*/ 	.word	0xfffffffe
	.align		4
        /*0010*/ 	.word	0x00000000
	.align		4
        /*0014*/ 	.word	0xfffffffd
	.align		4
        /*0018*/ 	.word	0x00000000
	.align		4
        /*001c*/ 	.word	0xfffffffc


//--------------------- .nv.constant4             --------------------------
	.section	.nv.constant4,"a",@progbits
	.align	8
	.align		8
.nv.constant4:
        /*0000*/ 	.dword	_ZN34_INTERNAL_5ea42dc4_4_k_cu_ab5d3cec4cuda3std3__45__cpo5beginE
	.align		8
        /*0008*/ 	.dword	_ZN34_INTERNAL_5ea42dc4_4_k_cu_ab5d3cec4cuda3std3__45__cpo3endE
	.align		8
        /*0010*/ 	.dword	_ZN34_INTERNAL_5ea42dc4_4_k_cu_ab5d3cec4cuda3std3__45__cpo6cbeginE
	.align		8
        /*0018*/ 	.dword	_ZN34_INTERNAL_5ea42dc4_4_k_cu_ab5d3cec4cuda3std3__45__cpo4cendE
	.align		8
        /*0020*/ 	.dword	_ZN34_INTERNAL_5ea42dc4_4_k_cu_ab5d3cec4cuda3std3__45__cpo6rbeginE
	.align		8
        /*0028*/ 	.dword	_ZN34_INTERNAL_5ea42dc4_4_k_cu_ab5d3cec4cuda3std3__45__cpo4rendE
	.align		8
        /*0030*/ 	.dword	_ZN34_INTERNAL_5ea42dc4_4_k_cu_ab5d3cec4cuda3std3__45__cpo7crbeginE
	.align		8
        /*0038*/ 	.dword	_ZN34_INTERNAL_5ea42dc4_4_k_cu_ab5d3cec4cuda3std3__45__cpo5crendE
	.align		8
        /*0040*/ 	.dword	_ZN34_INTERNAL_5ea42dc4_4_k_cu_ab5d3cec4cuda3std3__436_GLOBAL__N__5ea42dc4_4_k_cu_ab5d3cec6ignoreE
	.align		8
        /*0048*/ 	.dword	_ZN34_INTERNAL_5ea42dc4_4_k_cu_ab5d3cec4cuda3std3__419piecewise_constructE
	.align		8
        /*0050*/ 	.dword	_ZN34_INTERNAL_5ea42dc4_4_k_cu_ab5d3cec4cuda3std3__48in_placeE
	.align		8
        /*0058*/ 	.dword	_ZN34_INTERNAL_5ea42dc4_4_k_cu_ab5d3cec4cuda3std3__420unreachable_sentinelE
	.align		8
        /*0060*/ 	.dword	_ZN34_INTERNAL_5ea42dc4_4_k_cu_ab5d3cec4cuda3std3__47nulloptE
	.align		8
        /*0068*/ 	.dword	_ZN34_INTERNAL_5ea42dc4_4_k_cu_ab5d3cec4cuda3std3__48unexpectE
	.align		8
        /*0070*/ 	.dword	_ZN34_INTERNAL_5ea42dc4_4_k_cu_ab5d3cec4cuda3std6ranges3__45__cpo4swapE
	.align		8
        /*0078*/ 	.dword	_ZN34_INTERNAL_5ea42dc4_4_k_cu_ab5d3cec4cuda3std6ranges3__45__cpo9iter_moveE
	.align		8
        /*0080*/ 	.dword	_ZN34_INTERNAL_5ea42dc4_4_k_cu_ab5d3cec4cuda3std6ranges3__45__cpo5beginE
	.align		8
        /*0088*/ 	.dword	_ZN34_INTERNAL_5ea42dc4_4_k_cu_ab5d3cec4cuda3std6ranges3__45__cpo3endE
	.align		8
        /*0090*/ 	.dword	_ZN34_INTERNAL_5ea42dc4_4_k_cu_ab5d3cec4cuda3std6ranges3__45__cpo6cbeginE
	.align		8
        /*0098*/ 	.dword	_ZN34_INTERNAL_5ea42dc4_4_k_cu_ab5d3cec4cuda3std6ranges3__45__cpo4cendE
	.align		8
        /*00a0*/ 	.dword	_ZN34_INTERNAL_5ea42dc4_4_k_cu_ab5d3cec4cuda3std6ranges3__45__cpo7advanceE
	.align		8
        /*00a8*/ 	.dword	_ZN34_INTERNAL_5ea42dc4_4_k_cu_ab5d3cec4cuda3std6ranges3__45__cpo9iter_swapE
	.align		8
        /*00b0*/ 	.dword	_ZN34_INTERNAL_5ea42dc4_4_k_cu_ab5d3cec4cuda3std6ranges3__45__cpo4nextE
	.align		8
        /*00b8*/ 	.dword	_ZN34_INTERNAL_5ea42dc4_4_k_cu_ab5d3cec4cuda3std6ranges3__45__cpo4prevE
	.align		8
        /*00c0*/ 	.dword	_ZN34_INTERNAL_5ea42dc4_4_k_cu_ab5d3cec4cuda3std6ranges3__45__cpo4dataE
	.align		8
        /*00c8*/ 	.dword	_ZN34_INTERNAL_5ea42dc4_4_k_cu_ab5d3cec4cuda3std6ranges3__45__cpo5cdataE
	.align		8
        /*00d0*/ 	.dword	_ZN34_INTERNAL_5ea42dc4_4_k_cu_ab5d3cec4cuda3std6ranges3__45__cpo4sizeE
	.align		8
        /*00d8*/ 	.dword	_ZN34_INTERNAL_5ea42dc4_4_k_cu_ab5d3cec4cuda3std6ranges3__45__cpo5ssizeE
	.align		8
        /*00e0*/ 	.dword	_ZN34_INTERNAL_5ea42dc4_4_k_cu_ab5d3cec4cuda3std6ranges3__45__cpo8distanceE
	.align		8
        /*00e8*/ 	.dword	_ZN34_INTERNAL_5ea42dc4_4_k_cu_ab5d3cec6thrust24THRUST_300001_SM_1000_NS8cuda_cub3parE
	.align		8
        /*00f0*/ 	.dword	_ZN34_INTERNAL_5ea42dc4_4_k_cu_ab5d3cec6thrust24THRUST_300001_SM_1000_NS8cuda_cub10par_nosyncE
	.align		8
        /*00f8*/ 	.dword	_ZN34_INTERNAL_5ea42dc4_4_k_cu_ab5d3cec6thrust24THRUST_300001_SM_1000_NS6system6detail10sequential3seqE
	.align		8
        /*0100*/ 	.dword	_ZN34_INTERNAL_5ea42dc4_4_k_cu_ab5d3cec6thrust24THRUST_300001_SM_1000_NS12placeholders2_1E
	.align		8
        /*0108*/ 	.dword	_ZN34_INTERNAL_5ea42dc4_4_k_cu_ab5d3cec6thrust24THRUST_300001_SM_1000_NS12placeholders2_2E
	.align		8
        /*0110*/ 	.dword	_ZN34_INTERNAL_5ea42dc4_4_k_cu_ab5d3cec6thrust24THRUST_300001_SM_1000_NS12placeholders2_3E
	.align		8
        /*0118*/ 	.dword	_ZN34_INTERNAL_5ea42dc4_4_k_cu_ab5d3cec6thrust24THRUST_300001_SM_1000_NS12placeholders2_4E
	.align		8
        /*0120*/ 	.dword	_ZN34_INTERNAL_5ea42dc4_4_k_cu_ab5d3cec6thrust24THRUST_300001_SM_1000_NS12placeholders2_5E
	.align		8
        /*0128*/ 	.dword	_ZN34_INTERNAL_5ea42dc4_4_k_cu_ab5d3cec6thrust24THRUST_300001_SM_1000_NS12placeholders2_6E
	.align		8
        /*0130*/ 	.dword	_ZN34_INTERNAL_5ea42dc4_4_k_cu_ab5d3cec6thrust24THRUST_300001_SM_1000_NS12placeholders2_7E
	.align		8
        /*0138*/ 	.dword	_ZN34_INTERNAL_5ea42dc4_4_k_cu_ab5d3cec6thrust24THRUST_300001_SM_1000_NS12placeholders2_8E
	.align		8
        /*0140*/ 	.dword	_ZN34_INTERNAL_5ea42dc4_4_k_cu_ab5d3cec6thrust24THRUST_300001_SM_1000_NS12placeholders2_9E
	.align		8
        /*0148*/ 	.dword	_ZN34_INTERNAL_5ea42dc4_4_k_cu_ab5d3cec6thrust24THRUST_300001_SM_1000_NS12placeholders3_10E
	.align		8
        /*0150*/ 	.dword	_ZN34_INTERNAL_5ea42dc4_4_k_cu_ab5d3cec6thrust24THRUST_300001_SM_1000_NS3seqE


//--------------------- .text._ZN3cub18CUB_300001_SM_10006detail8for_each13static_kernelINS2_12policy_hub_t12policy_500_tElN6thrust24THRUST_300001_SM_1000_NS8cuda_cub6__fill7functorINS7_6detail15normal_iteratorINS7_10device_ptrIiEEEEiEEEEvT0_T1_ --------------------------
	.section	.text._ZN3cub18CUB_300001_SM_10006detail8for_each13static_kernelINS2_12policy_hub_t12policy_500_tElN6thrust24THRUST_300001_SM_1000_NS8cuda_cub6__fill7functorINS7_6detail15normal_iteratorINS7_10device_ptrIiEEEEiEEEEvT0_T1_,"ax",@progbits
	.align	128
        .global         _ZN3cub18CUB_300001_SM_10006detail8for_each13static_kernelINS2_12policy_hub_t12policy_500_tElN6thrust24THRUST_300001_SM_1000_NS8cuda_cub6__fill7functorINS7_6detail15normal_iteratorINS7_10device_ptrIiEEEEiEEEEvT0_T1_
        .type           _ZN3cub18CUB_300001_SM_10006detail8for_each13static_kernelINS2_12policy_hub_t12policy_500_tElN6thrust24THRUST_300001_SM_1000_NS8cuda_cub6__fill7functorINS7_6detail15normal_iteratorINS7_10device_ptrIiEEEEiEEEEvT0_T1_,@function
        .size           _ZN3cub18CUB_300001_SM_10006detail8for_each13static_kernelINS2_12policy_hub_t12policy_500_tElN6thrust24THRUST_300001_SM_1000_NS8cuda_cub6__fill7functorINS7_6detail15normal_iteratorINS7_10device_ptrIiEEEEiEEEEvT0_T1_,(.L_x_46 - _ZN3cub18CUB_300001_SM_10006detail8for_each13static_kernelINS2_12policy_hub_t12policy_500_tElN6thrust24THRUST_300001_SM_1000_NS8cuda_cub6__fill7functorINS7_6detail15normal_iteratorINS7_10device_ptrIiEEEEiEEEEvT0_T1_)
        .other          _ZN3cub18CUB_300001_SM_10006detail8for_each13static_kernelINS2_12policy_hub_t12policy_500_tElN6thrust24THRUST_300001_SM_1000_NS8cuda_cub6__fill7functorINS7_6detail15normal_iteratorINS7_10device_ptrIiEEEEiEEEEvT0_T1_,@"STO_CUDA_ENTRY STV_DEFAULT"
_ZN3cub18CUB_300001_SM_10006detail8for_each13static_kernelINS2_12policy_hub_t12policy_500_tElN6thrust24THRUST_300001_SM_1000_NS8cuda_cub6__fill7functorINS7_6detail15normal_iteratorINS7_10device_ptrIiEEEEiEEEEvT0_T1_:
.text._ZN3cub18CUB_300001_SM_10006detail8for_each13static_kernelINS2_12policy_hub_t12policy_500_tElN6thrust24THRUST_300001_SM_1000_NS8cuda_cub6__fill7functorINS7_6detail15normal_iteratorINS7_10device_ptrIiEEEEiEEEEvT0_T1_:
[----:B------:R-:W-:Y:S08]  /*0000*/  LDC R1, c[0x0][0x37c] ;  /* 0x0000df00ff017b82 */ /* 0x000ff00000000800 */
[----:B------:R-:W0:Y:S01]  /*0010*/  S2UR UR4, SR_CTAID.X ;  /* 0x00000000000479c3 */ /* 0x000e220000002500 */
[----:B------:R-:W1:Y:S01]  /*0020*/  LDCU.64 UR6, c[0x0][0x380] ;  /* 0x00007000ff0677ac */ /* 0x000e620008000a00 */
[----:B------:R-:W2:Y:S01]  /*0030*/  LDCU.64 UR8, c[0x0][0x358] ;  /* 0x00006b00ff0877ac */ /* 0x000ea20008000a00 */
[----:B0-----:R-:W-:-:S04]  /*0040*/  UIMAD.WIDE.U32 UR4, UR4, 0x200, URZ ;  /* 0x00000200040478a5 */ /* 0x001fc8000f8e00ff */
[----:B-1----:R-:W-:-:S04]  /*0050*/  UIADD3 UR6, UP0, UPT, -UR4, UR6, URZ ;  /* 0x0000000604067290 */ /* 0x002fc8000ff1e1ff */
[----:B------:R-:W-:Y:S02]  /*0060*/  UIADD3.X UR7, UPT, UPT, ~UR5, UR7, URZ, UP0, !UPT ;  /* 0x0000000705077290 */ /* 0x000fe400087fe5ff */
[----:B------:R-:W-:-:S04]  /*0070*/  UISETP.GE.U32.AND UP0, UPT, UR6, 0x200, UPT ;  /* 0x000002000600788c */ /* 0x000fc8000bf06070 */
[----:B------:R-:W-:-:S09]  /*0080*/  UISETP.GE.AND.EX UP0, UPT, UR7, URZ, UPT, UP0 ;  /* 0x000000ff0700728c */ /* 0x000fd2000bf06300 */
[----:B--2---:R-:W-:Y:S05]  /*0090*/  BRA.U !UP0, `(.L_x_0) ;  /* 0x0000000108287547 */ /* 0x004fea000b800000 */
[----:B------:R-:W0:Y:S01]  /*00a0*/  S2R R0, SR_TID.X ;  /* 0x0000000000007919 */ /* 0x000e220000002100 */
[----:B------:R-:W1:Y:S01]  /*00b0*/  LDCU.64 UR6, c[0x0][0x388] ;  /* 0x00007100ff0677ac */ /* 0x000e620008000a00 */
[----:B------:R-:W2:Y:S01]  /*00c0*/  LDC R5, c[0x0][0x390] ;  /* 0x0000e400ff057b82 */ /* 0x000ea20000000800 */
[----:B0-----:R-:W-:-:S05]  /*00d0*/  IADD3 R0, P0, PT, R0, UR4, RZ ;  /* 0x0000000400007c10 */ /* 0x001fca000ff1e0ff */
[----:B------:R-:W-:Y:S01]  /*00e0*/  IMAD.X R3, RZ, RZ, UR5, P0 ;  /* 0x00000005ff037e24 */ /* 0x000fe200080e06ff */
[----:B-1----:R-:W-:-:S04]  /*00f0*/  LEA R2, P0, R0, UR6, 0x2 ;  /* 0x0000000600027c11 */ /* 0x002fc8000f8010ff */
[----:B------:R-:W-:-:S05]  /*0100*/  LEA.HI.X R3, R0, UR7, R3, 0x2, P0 ;  /* 0x0000000700037c11 */ /* 0x000fca00080f1403 */
[----:B--2---:R-:W-:Y:S04]  /*0110*/  STG.E desc[UR8][R2.64], R5 ;  /* 0x0000000502007986 */ /* 0x004fe8000c101908 */
[----:B------:R-:W-:Y:S01]  /*0120*/  STG.E desc[UR8][R2.64+0x400], R5 ;  /* 0x0004000502007986 */ /* 0x000fe2000c101908 */
[----:B------:R-:W-:Y:S05]  /*0130*/  EXIT ;  /* 0x000000000000794d */ /* 0x000fea0003800000 */
.L_x_0:
[----:B------:R-:W0:Y:S01]  /*0140*/  S2R R0, SR_TID.X ;  /* 0x0000000000007919 */ /* 0x000e220000002100 */
[----:B------:R-:W-:Y:S01]  /*0150*/  USHF.R.S32.HI UR7, URZ, 0x1f, UR6 ;  /* 0x0000001fff077899 */ /* 0x000fe20008011406 */
[----:B------:R-:W1:Y:S05]  /*0160*/  LDCU.64 UR10, c[0x0][0x388] ;  /* 0x00007100ff0a77ac */ /* 0x000e6a0008000a00 */
[----:B------:R-:W-:Y:S02]  /*0170*/  IMAD.U32 R2, RZ, RZ, UR7 ;  /* 0x00000007ff027e24 */ /* 0x000fe4000f8e00ff */
[----:B------:R-:W-:Y:S01]  /*0180*/  IMAD.U32 R4, RZ, RZ, UR7 ;  /* 0x00000007ff047e24 */ /* 0x000fe2000f8e00ff */
[----:B0-----:R-:W-:-:S04]  /*0190*/  ISETP.LT.U32.AND P0, PT, R0, UR6, PT ;  /* 0x0000000600007c0c */ /* 0x001fc8000bf01070 */
[----:B------:R-:W-:Y:S01]  /*01a0*/  ISETP.GT.AND.EX P0, PT, R2, RZ, PT, P0 ;  /* 0x000000ff0200720c */ /* 0x000fe20003f04300 */
[C---:B------:R-:W-:Y:S01]  /*01b0*/  VIADD R2, R0.reuse, 0x100 ;  /* 0x0000010000027836 */ /* 0x040fe20000000000 */
[----:B------:R-:W-:-:S04]  /*01c0*/  IADD3 R0, P2, PT, R0, UR4, RZ ;  /* 0x0000000400007c10 */ /* 0x000fc8000ff5e0ff */
[----:B------:R-:W-:Y:S01]  /*01d0*/  ISETP.LT.U32.AND P1, PT, R2, UR6, PT ;  /* 0x0000000602007c0c */ /* 0x000fe2000bf21070 */
[----:B------:R-:W-:Y:S01]  /*01e0*/  IMAD.X R3, RZ, RZ, UR5, P2 ;  /* 0x00000005ff037e24 */ /* 0x000fe200090e06ff */
[----:B-1----:R-:W-:Y:S02]  /*01f0*/  LEA R2, P2, R0, UR10, 0x2 ;  /* 0x0000000a00027c11 */ /* 0x002fe4000f8410ff */
[----:B------:R-:W-:Y:S02]  /*0200*/  ISETP.GT.AND.EX P1, PT, R4, RZ, PT, P1 ;  /* 0x000000ff0400720c */ /* 0x000fe40003f24310 */
[----:B------:R-:W-:Y:S01]  /*0210*/  LEA.HI.X R3, R0, UR11, R3, 0x2, P2 ;  /* 0x0000000b00037c11 */ /* 0x000fe200090f1403 */
[----:B------:R-:W0:Y:S04]  /*0220*/  @P0 LDC R5, c[0x0][0x390] ;  /* 0x0000e400ff050b82 */ /* 0x000e280000000800 */
[----:B0-----:R0:W-:Y:S06]  /*0230*/  @P0 STG.E desc[UR8][R2.64], R5 ;  /* 0x0000000502000986 */ /* 0x0011ec000c101908 */
[----:B------:R-:W-:Y:S05]  /*0240*/  @!P1 EXIT ;  /* 0x000000000000994d */ /* 0x000fea0003800000 */
[----:B0-----:R-:W0:Y:S02]  /*0250*/  LDC R5, c[0x0][0x390] ;  /* 0x0000e400ff057b82 */ /* 0x001e240000000800 */
[----:B0-----:R-:W-:Y:S01]  /*0260*/  STG.E desc[UR8][R2.64+0x400], R5 ;  /* 0x0004000502007986 */ /* 0x001fe2000c101908 */
[----:B------:R-:W-:Y:S05]  /*0270*/  EXIT ;  /* 0x000000000000794d */ /* 0x000fea0003800000 */
.L_x_1:
[----:B------:R-:W-:-:S00]  /*0280*/  BRA `(.L_x_1) ;  /* 0xfffffffc00fc7947 */ /* 0x000fc0000383ffff */
[----:B------:R-:W-:-:S00]  /*0290*/  NOP ;  /* 0x0000000000007918 */ /* 0x000fc00000000000 */
        /* <DEDUP_REMOVED lines=14> */
.L_x_46:


//--------------------- .text._ZN3cub18CUB_300001_SM_10006detail8for_each13static_kernelINS2_12policy_hub_t12policy_500_tEmN6thrust24THRUST_300001_SM_1000_NS8cuda_cub20__uninitialized_fill7functorINS7_10device_ptrIiEEiEEEEvT0_T1_ --------------------------
	.section	.text._ZN3cub18CUB_300001_SM_10006detail8for_each13static_kernelINS2_12policy_hub_t12policy_500_tEmN6thrust24THRUST_300001_SM_1000_NS8cuda_cub20__uninitialized_fill7functorINS7_10device_ptrIiEEiEEEEvT0_T1_,"ax",@progbits
	.align	128
        .global         _ZN3cub18CUB_300001_SM_10006detail8for_each13static_kernelINS2_12policy_hub_t12policy_500_tEmN6thrust24THRUST_300001_SM_1000_NS8cuda_cub20__uninitialized_fill7functorINS7_10device_ptrIiEEiEEEEvT0_T1_
        .type           _ZN3cub18CUB_300001_SM_10006detail8for_each13static_kernelINS2_12policy_hub_t12policy_500_tEmN6thrust24THRUST_300001_SM_1000_NS8cuda_cub20__uninitialized_fill7functorINS7_10device_ptrIiEEiEEEEvT0_T1_,@function
        .size           _ZN3cub18CUB_300001_SM_10006detail8for_each13static_kernelINS2_12policy_hub_t12policy_500_tEmN6thrust24THRUST_300001_SM_1000_NS8cuda_cub20__uninitialized_fill7functorINS7_10device_ptrIiEEiEEEEvT0_T1_,(.L_x_47 - _ZN3cub18CUB_300001_SM_10006detail8for_each13static_kernelINS2_12policy_hub_t12policy_500_tEmN6thrust24THRUST_300001_SM_1000_NS8cuda_cub20__uninitialized_fill7functorINS7_10device_ptrIiEEiEEEEvT0_T1_)
        .other          _ZN3cub18CUB_300001_SM_10006detail8for_each13static_kernelINS2_12policy_hub_t12policy_500_tEmN6thrust24THRUST_300001_SM_1000_NS8cuda_cub20__uninitialized_fill7functorINS7_10device_ptrIiEEiEEEEvT0_T1_,@"STO_CUDA_ENTRY STV_DEFAULT"
_ZN3cub18CUB_300001_SM_10006detail8for_each13static_kernelINS2_12policy_hub_t12policy_500_tEmN6thrust24THRUST_300001_SM_1000_NS8cuda_cub20__uninitialized_fill7functorINS7_10device_ptrIiEEiEEEEvT0_T1_:
.text._ZN3cub18CUB_300001_SM_10006detail8for_each13static_kernelINS2_12policy_hub_t12policy_500_tEmN6thrust24THRUST_300001_SM_1000_NS8cuda_cub20__uninitialized_fill7functorINS7_10device_ptrIiEEiEEEEvT0_T1_:
        /* <DEDUP_REMOVED lines=8> */
[----:B------:R-:W-:-:S09]  /*0080*/  UISETP.GE.U32.AND.EX UP0, UPT, UR7, URZ, UPT, UP0 ;  /* 0x000000ff0700728c */ /* 0x000fd2000bf06100 */
        /* <DEDUP_REMOVED lines=11> */
.L_x_2:
[----:B------:R-:W0:Y:S01]  /*0140*/  S2R R0, SR_TID.X ;  /* 0x0000000000007919 */ /* 0x000e220000002100 */
[----:B------:R-:W-:Y:S01]  /*0150*/  IMAD.U32 R2, RZ, RZ, UR7 ;  /* 0x00000007ff027e24 */ /* 0x000fe2000f8e00ff */
[----:B------:R-:W1:Y:S01]  /*0160*/  LDCU.64 UR10, c[0x0][0x388] ;  /* 0x00007100ff0a77ac */ /* 0x000e620008000a00 */
[----:B------:R-:W-:Y:S01]  /*0170*/  IMAD.U32 R4, RZ, RZ, UR7 ;  /* 0x00000007ff047e24 */ /* 0x000fe2000f8e00ff */
[----:B0-----:R-:W-:-:S04]  /*0180*/  ISETP.LT.U32.AND P0, PT, R0, UR6, PT ;  /* 0x0000000600007c0c */ /* 0x001fc8000bf01070 */
[----:B------:R-:W-:Y:S01]  /*0190*/  ISETP.GT.U32.AND.EX P0, PT, R2, RZ, PT, P0 ;  /* 0x000000ff0200720c */ /* 0x000fe20003f04100 */
[C---:B------:R-:W-:Y:S01]  /*01a0*/  VIADD R2, R0.reuse, 0x100 ;  /* 0x0000010000027836 */ /* 0x040fe20000000000 */
[----:B------:R-:W-:-:S04]  /*01b0*/  IADD3 R0, P2, PT, R0, UR4, RZ ;  /* 0x0000000400007c10 */ /* 0x000fc8000ff5e0ff */
[----:B------:R-:W-:Y:S01]  /*01c0*/  ISETP.LT.U32.AND P1, PT, R2, UR6, PT ;  /* 0x0000000602007c0c */ /* 0x000fe2000bf21070 */
[----:B------:R-:W-:Y:S01]  /*01d0*/  IMAD.X R3, RZ, RZ, UR5, P2 ;  /* 0x00000005ff037e24 */ /* 0x000fe200090e06ff */
[----:B-1----:R-:W-:Y:S02]  /*01e0*/  LEA R2, P2, R0, UR10, 0x2 ;  /* 0x0000000a00027c11 */ /* 0x002fe4000f8410ff */
[----:B------:R-:W-:Y:S02]  /*01f0*/  ISETP.GT.U32.AND.EX P1, PT, R4, RZ, PT, P1 ;  /* 0x000000ff0400720c */ /* 0x000fe40003f24110 */
[----:B------:R-:W-:Y:S01]  /*0200*/  LEA.HI.X R3, R0, UR11, R3, 0x2, P2 ;  /* 0x0000000b00037c11 */ /* 0x000fe200090f1403 */
[----:B------:R-:W0:Y:S04]  /*0210*/  @P0 LDC R5, c[0x0][0x390] ;  /* 0x0000e400ff050b82 */ /* 0x000e280000000800 */
[----:B0-----:R0:W-:Y:S06]  /*0220*/  @P0 STG.E desc[UR8][R2.64], R5 ;  /* 0x0000000502000986 */ /* 0x0011ec000c101908 */
[----:B------:R-:W-:Y:S05]  /*0230*/  @!P1 EXIT ;  /* 0x000000000000994d */ /* 0x000fea0003800000 */
[----:B0-----:R-:W0:Y:S02]  /*0240*/  LDC R5, c[0x0][0x390] ;  /* 0x0000e400ff057b82 */ /* 0x001e240000000800 */
[----:B0-----:R-:W-:Y:S01]  /*0250*/  STG.E desc[UR8][R2.64+0x400], R5 ;  /* 0x0004000502007986 */ /* 0x001fe2000c101908 */
[----:B------:R-:W-:Y:S05]  /*0260*/  EXIT ;  /* 0x000000000000794d */ /* 0x000fea0003800000 */
.L_x_3:
        /* <DEDUP_REMOVED lines=9> */
.L_x_47:


//--------------------- .text._ZN3cub18CUB_300001_SM_10006detail8for_each13static_kernelINS2_12policy_hub_t12policy_500_tEmN6thrust24THRUST_300001_SM_1000_NS8cuda_cub20__uninitialized_fill7functorINS7_10device_ptrIfEEfEEEEvT0_T1_ --------------------------
	.section	.text._ZN3cub18CUB_300001_SM_10006detail8for_each13static_kernelINS2_12policy_hub_t12policy_500_tEmN6thrust24THRUST_300001_SM_1000_NS8cuda_cub20__uninitialized_fill7functorINS7_10device_ptrIfEEfEEEEvT0_T1_,"ax",@progbits
	.align	128
        .global         _ZN3cub18CUB_300001_SM_10006detail8for_each13static_kernelINS2_12policy_hub_t12policy_500_tEmN6thrust24THRUST_300001_SM_1000_NS8cuda_cub20__uninitialized_fill7functorINS7_10device_ptrIfEEfEEEEvT0_T1_
        .type           _ZN3cub18CUB_300001_SM_10006detail8for_each13static_kernelINS2_12policy_hub_t12policy_500_tEmN6thrust24THRUST_300001_SM_1000_NS8cuda_cub20__uninitialized_fill7functorINS7_10device_ptrIfEEfEEEEvT0_T1_,@function
        .size           _ZN3cub18CUB_300001_SM_10006detail8for_each13static_kernelINS2_12policy_hub_t12policy_500_tEmN6thrust24THRUST_300001_SM_1000_NS8cuda_cub20__uninitialized_fill7functorINS7_10device_ptrIfEEfEEEEvT0_T1_,(.L_x_48 - _ZN3cub18CUB_300001_SM_10006detail8for_each13static_kernelINS2_12policy_hub_t12policy_500_tEmN6thrust24THRUST_300001_SM_1000_NS8cuda_cub20__uninitialized_fill7functorINS7_10device_ptrIfEEfEEEEvT0_T1_)
        .other          _ZN3cub18CUB_300001_SM_10006detail8for_each13static_kernelINS2_12policy_hub_t12policy_500_tEmN6thrust24THRUST_300001_SM_1000_NS8cuda_cub20__uninitialized_fill7functorINS7_10device_ptrIfEEfEEEEvT0_T1_,@"STO_CUDA_ENTRY STV_DEFAULT"
_ZN3cub18CUB_300001_SM_10006detail8for_each13static_kernelINS2_12policy_hub_t12policy_500_tEmN6thrust24THRUST_300001_SM_1000_NS8cuda_cub20__uninitialized_fill7functorINS7_10device_ptrIfEEfEEEEvT0_T1_:
.text._ZN3cub18CUB_300001_SM_10006detail8for_each13static_kernelINS2_12policy_hub_t12policy_500_tEmN6thrust24THRUST_300001_SM_1000_NS8cuda_cub20__uninitialized_fill7functorINS7_10device_ptrIfEEfEEEEvT0_T1_:
        /* <DEDUP_REMOVED lines=20> */
.L_x_4:
        /* <DEDUP_REMOVED lines=19> */
.L_x_5:
        /* <DEDUP_REMOVED lines=9> */
.L_x_48:


//--------------------- .text._ZN3cub18CUB_300001_SM_10006detail11EmptyKernelIvEEvv --------------------------
	.section	.text._ZN3cub18CUB_300001_SM_10006detail11EmptyKernelIvEEvv,"ax",@progbits
	.align	128
        .global         _ZN3cub18CUB_300001_SM_10006detail11EmptyKernelIvEEvv
        .type           _ZN3cub18CUB_300001_SM_10006detail11EmptyKernelIvEEvv,@function
        .size           _ZN3cub18CUB_300001_SM_10006detail11EmptyKernelIvEEvv,(.L_x_49 - _ZN3cub18CUB_300001_SM_10006detail11EmptyKernelIvEEvv)
        .other          _ZN3cub18CUB_300001_SM_10006detail11EmptyKernelIvEEvv,@"STO_CUDA_ENTRY STV_DEFAULT"
_ZN3cub18CUB_300001_SM_10006detail11EmptyKernelIvEEvv:
.text._ZN3cub18CUB_300001_SM_10006detail11EmptyKernelIvEEvv:
[----:B------:R-:W-:Y:S01]  /*0000*/  LDC R1, c[0x0][0x37c] ;  /* 0x0000df00ff017b82 */ /* 0x000fe20000000800 */
[----:B------:R-:W-:Y:S05]  /*0010*/  EXIT ;  /* 0x000000000000794d */ /* 0x000fea0003800000 */
.L_x_6:
        /* <DEDUP_REMOVED lines=14> */
.L_x_49:


//--------------------- .text._Z11getNewMeansN6thrust24THRUST_300001_SM_1000_NS10device_ptrIfEES2_S2_S2_NS1_IiEEi --------------------------
	.section	.text._Z11getNewMeansN6thrust24THRUST_300001_SM_1000_NS10device_ptrIfEES2_S2_S2_NS1_IiEEi,"ax",@progbits
	.align	128
        .global         _Z11getNewMeansN6thrust24THRUST_300001_SM_1000_NS10device_ptrIfEES2_S2_S2_NS1_IiEEi
        .type           _Z11getNewMeansN6thrust24THRUST_300001_SM_1000_NS10device_ptrIfEES2_S2_S2_NS1_IiEEi,@function
        .size           _Z11getNewMeansN6thrust24THRUST_300001_SM_1000_NS10device_ptrIfEES2_S2_S2_NS1_IiEEi,(.L_x_45 - _Z11getNewMeansN6thrust24THRUST_300001_SM_1000_NS10device_ptrIfEES2_S2_S2_NS1_IiEEi)
        .other          _Z11getNewMeansN6thrust24THRUST_300001_SM_1000_NS10device_ptrIfEES2_S2_S2_NS1_IiEEi,@"STO_CUDA_ENTRY STV_DEFAULT"
_Z11getNewMeansN6thrust24THRUST_300001_SM_1000_NS10device_ptrIfEES2_S2_S2_NS1_IiEEi:
.text._Z11getNewMeansN6thrust24THRUST_300001_SM_1000_NS10device_ptrIfEES2_S2_S2_NS1_IiEEi:
[----:B------:R-:W-:Y:S01]  /*0000*/  LDC R1, c[0x0][0x37c] ;  /* 0x0000df00ff017b82 */ /* 0x000fe20000000800 */
[----:B------:R-:W0:Y:S07]  /*0010*/  S2R R2, SR_TID.X ;  /* 0x0000000000027919 */ /* 0x000e2e0000002100 */
[----:B------:R-:W0:Y:S01]  /*0020*/  LDC.64 R4, c[0x0][0x390] ;  /* 0x0000e400ff047b82 */ /* 0x000e220000000a00 */
[----:B------:R-:W1:Y:S01]  /*0030*/  LDCU.64 UR8, c[0x0][0x358] ;  /* 0x00006b00ff0877ac */ /* 0x000e620008000a00 */
[----:B------:R-:W2:Y:S06]  /*0040*/  LDCU UR7, c[0x0][0x3a8] ;  /* 0x00007500ff0777ac */ /* 0x000eac0008000800 */
[----:B------:R-:W3:Y:S08]  /*0050*/  LDC.64 R6, c[0x0][0x398] ;  /* 0x0000e600ff067b82 */ /* 0x000ef00000000a00 */
[----:B------:R-:W4:Y:S01]  /*0060*/  LDC.64 R8, c[0x0][0x3a0] ;  /* 0x0000e800ff087b82 */ /* 0x000f220000000a00 */
[----:B0-----:R-:W-:-:S04]  /*0070*/  IMAD.WIDE.U32 R4, R2, 0x4, R4 ;  /* 0x0000000402047825 */ /* 0x001fc800078e0004 */
[C---:B---3--:R-:W-:Y:S02]  /*0080*/  IMAD.WIDE.U32 R6, R2.reuse, 0x4, R6 ;  /* 0x0000000402067825 */ /* 0x048fe400078e0006 */
[----:B-1----:R0:W3:Y:S02]  /*0090*/  LDG.E R5, desc[UR8][R4.64] ;  /* 0x0000000804057981 */ /* 0x0020e4000c1e1900 */
[----:B----4-:R-:W-:Y:S02]  /*00a0*/  IMAD.WIDE.U32 R8, R2, 0x4, R8 ;  /* 0x0000000402087825 */ /* 0x010fe400078e0008 */
[----:B------:R1:W4:Y:S04]  /*00b0*/  LDG.E R13, desc[UR8][R6.64] ;  /* 0x00000008060d7981 */ /* 0x000328000c1e1900 */
[----:B------:R-:W5:Y:S01]  /*00c0*/  LDG.E R9, desc[UR8][R8.64] ;  /* 0x0000000808097981 */ /* 0x000f62000c1e1900 */
[----:B--2---:R-:W2:Y:S08]  /*00d0*/  I2F.U32.RP R0, UR7 ;  /* 0x0000000700007d06 */ /* 0x004eb00008209000 */
[----:B--2---:R-:W2:Y:S01]  /*00e0*/  MUFU.RCP R0, R0 ;  /* 0x0000000000007308 */ /* 0x004ea20000001000 */
[----:B------:R-:W1:Y:S01]  /*00f0*/  LDC R3, c[0x0][0x360] ;  /* 0x0000d800ff037b82 */ /* 0x000e620000000800 */
[----:B--2---:R-:W-:-:S06]  /*0100*/  IADD3 R10, PT, PT, R0, 0xffffffe, RZ ;  /* 0x0ffffffe000a7810 */ /* 0x004fcc0007ffe0ff */
[----:B------:R2:W0:Y:S02]  /*0110*/  F2I.FTZ.U32.TRUNC.NTZ R11, R10 ;  /* 0x0000000a000b7305 */ /* 0x000424000021f000 */
[----:B--2---:R-:W-:Y:S02]  /*0120*/  HFMA2 R10, -RZ, RZ, 0, 0 ;  /* 0x00000000ff0a7431 */ /* 0x004fe400000001ff */
[----:B0-----:R-:W-:-:S04]  /*0130*/  IMAD.MOV R15, RZ, RZ, -R11 ;  /* 0x000000ffff0f7224 */ /* 0x001fc800078e0a0b */
[----:B------:R-:W-:-:S04]  /*0140*/  IMAD R15, R15, UR7, RZ ;  /* 0x000000070f0f7c24 */ /* 0x000fc8000f8e02ff */
[----:B------:R-:W-:Y:S01]  /*0150*/  IMAD.HI.U32 R4, R11, R15, R10 ;  /* 0x0000000f0b047227 */ /* 0x000fe200078e000a */
[----:B------:R-:W0:Y:S05]  /*0160*/  S2UR UR5, SR_CgaCtaId ;  /* 0x00000000000579c3 */ /* 0x000e2a0000008800 */
[----:B-1----:R-:W-:-:S04]  /*0170*/  IMAD.HI.U32 R7, R4, R3, RZ ;  /* 0x0000000304077227 */ /* 0x002fc800078e00ff */
[----:B------:R-:W-:-:S04]  /*0180*/  IMAD.MOV R4, RZ, RZ, -R7 ;  /* 0x000000ffff047224 */ /* 0x000fc800078e0a07 */
[----:B------:R-:W-:-:S05]  /*0190*/  IMAD R4, R4, UR7, R3 ;  /* 0x0000000704047c24 */ /* 0x000fca000f8e0203 */
[----:B------:R-:W-:Y:S01]  /*01a0*/  ISETP.GE.U32.AND P0, PT, R4, UR7, PT ;  /* 0x0000000704007c0c */ /* 0x000fe2000bf06070 */
[----:B------:R-:W-:Y:S01]  /*01b0*/  UMOV UR4, 0x400 ;  /* 0x0000040000047882 */ /* 0x000fe20000000000 */
[----:B------:R-:W-:Y:S01]  /*01c0*/  IMAD.SHL.U32 R0, R2, 0x4, RZ ;  /* 0x0000000402007824 */ /* 0x000fe200078e00ff */
[----:B0-----:R-:W-:-:S10]  /*01d0*/  ULEA UR4, UR5, UR4, 0x18 ;  /* 0x0000000405047291 */ /* 0x001fd4000f8ec0ff */
[----:B------:R-:W-:-:S04]  /*01e0*/  @P0 IADD3 R4, PT, PT, R4, -UR7, RZ ;  /* 0x8000000704040c10 */ /* 0x000fc8000fffe0ff */
[----:B------:R-:W-:Y:S02]  /*01f0*/  ISETP.GE.U32.AND P1, PT, R4, UR7, PT ;  /* 0x0000000704007c0c */ /* 0x000fe4000bf26070 */
[----:B------:R-:W-:-:S05]  /*0200*/  IADD3 R4, PT, PT, R0, UR4, RZ ;  /* 0x0000000400047c10 */ /* 0x000fca000fffe0ff */
[----:B------:R-:W-:-:S05]  /*0210*/  IMAD R4, R3, 0x4, R4 ;  /* 0x0000000403047824 */ /* 0x000fca00078e0204 */
[----:B------:R-:W-:Y:S02]  /*0220*/  LEA R6, R3, R4, 0x2 ;  /* 0x0000000403067211 */ /* 0x000fe400078e10ff */
[----:B------:R-:W-:Y:S02]  /*0230*/  ISETP.GE.AND P3, PT, R2, UR7, PT ;  /* 0x0000000702007c0c */ /* 0x000fe4000bf66270 */
[----:B------:R-:W-:Y:S01]  /*0240*/  ISETP.NE.U32.AND P2, PT, RZ, UR7, PT ;  /* 0x00000007ff007c0c */ /* 0x000fe2000bf45070 */
[----:B------:R-:W-:Y:S01]  /*0250*/  @P0 VIADD R7, R7, 0x1 ;  /* 0x0000000107070836 */ /* 0x000fe20000000000 */
[----:B------:R-:W-:-:S04]  /*0260*/  UMOV UR5, UR4 ;  /* 0x0000000400057c82 */ /* 0x000fc80008000000 */
[----:B------:R-:W-:-:S07]  /*0270*/  @P1 IADD3 R7, PT, PT, R7, 0x1, RZ ;  /* 0x0000000107071810 */ /* 0x000fce0007ffe0ff */
[----:B------:R-:W-:Y:S01]  /*0280*/  @!P2 LOP3.LUT R7, RZ, UR7, RZ, 0x33, !PT ;  /* 0x00000007ff07ac12 */ /* 0x000fe2000f8e33ff */
[----:B---3--:R0:W-:Y:S04]  /*0290*/  STS [R0+UR4], R5 ;  /* 0x0000000500007988 */ /* 0x0081e80008000804 */
[----:B----4-:R0:W-:Y:S04]  /*02a0*/  STS [R4], R13 ;  /* 0x0000000d04007388 */ /* 0x0101e80000000800 */
[----:B-----5:R0:W-:Y:S01]  /*02b0*/  STS [R6], R9 ;  /* 0x0000000906007388 */ /* 0x0201e20000000800 */
[----:B------:R-:W-:Y:S06]  /*02c0*/  BAR.SYNC.DEFER_BLOCKING 0x0 ;  /* 0x0000000000007b1d */ /* 0x000fec0000010000 */
[----:B------:R-:W-:Y:S05]  /*02d0*/  @P3 EXIT ;  /* 0x000000000000394d */ /* 0x000fea0003800000 */
[----:B------:R1:W2:Y:S01]  /*02e0*/  LDS R17, [R6] ;  /* 0x0000000006117984 */ /* 0x0002a20000000800 */
[----:B------:R-:W-:-:S03]  /*02f0*/  ISETP.GE.U32.AND P0, PT, R7, 0x2, PT ;  /* 0x000000020700780c */ /* 0x000fc60003f06070 */
[----:B------:R1:W3:Y:S04]  /*0300*/  LDS R15, [R0+UR4] ;  /* 0x00000004000f7984 */ /* 0x0002e80008000800 */
[----:B0-----:R1:W0:Y:S06]  /*0310*/  LDS R5, [R4] ;  /* 0x0000000004057984 */ /* 0x00122c0000000800 */
[----:B------:R-:W-:Y:S05]  /*0320*/  @!P0 BRA `(.L_x_7) ;  /* 0x00000014009c8947 */ /* 0x000fea0003800000 */
[C---:B------:R-:W-:Y:S01]  /*0330*/  VIADD R8, R7.reuse, 0xfffffffe ;  /* 0xfffffffe07087836 */ /* 0x040fe20000000000 */
[----:B------:R-:W-:Y:S01]  /*0340*/  IADD3 R7, PT, PT, R7, -0x1, RZ ;  /* 0xffffffff07077810 */ /* 0x000fe20007ffe0ff */
[----:B------:R-:W-:-:S03]  /*0350*/  IMAD.MOV.U32 R9, RZ, RZ, 0x1 ;  /* 0x00000001ff097424 */ /* 0x000fc600078e00ff */
[----:B------:R-:W-:Y:S02]  /*0360*/  ISETP.GE.U32.AND P0, PT, R8, 0x3, PT ;  /* 0x000000030800780c */ /* 0x000fe40003f06070 */
[----:B------:R-:W-:-:S11]  /*0370*/  LOP3.LUT R8, R7, 0x3, RZ, 0xc0, !PT ;  /* 0x0000000307087812 */ /* 0x000fd600078ec0ff */
[----:B------:R-:W-:Y:S05]  /*0380*/  @!P0 BRA `(.L_x_8) ;  /* 0x0000001400208947 */ /* 0x000fea0003800000 */
[----:B------:R-:W-:Y:S01]  /*0390*/  LOP3.LUT R7, R7, 0xfffffffc, RZ, 0xc0, !PT ;  /* 0xfffffffc07077812 */ /* 0x000fe200078ec0ff */
[----:B------:R-:W-:Y:S01]  /*03a0*/  IMAD R10, R3, 0x8, R0 ;  /* 0x00000008030a7824 */ /* 0x000fe200078e0200 */
[----:B------:R-:W-:Y:S01]  /*03b0*/  MOV R13, UR7 ;  /* 0x00000007000d7c02 */ /* 0x000fe20008000f00 */
[----:B------:R-:W-:Y:S01]  /*03c0*/  IMAD.MOV.U32 R9, RZ, RZ, RZ ;  /* 0x000000ffff097224 */ /* 0x000fe200078e00ff */
[----:B------:R-:W-:Y:S02]  /*03d0*/  IADD3 R7, PT, PT, -R7, RZ, RZ ;  /* 0x000000ff07077210 */ /* 0x000fe40007ffe1ff */
[C---:B------:R-:W-:Y:S01]  /*03e0*/  LEA R11, R13.reuse, R10, 0x2 ;  /* 0x0000000a0d0b7211 */ /* 0x040fe200078e10ff */
[----:B------:R-:W-:Y:S01]  /*03f0*/  IMAD R10, R13, 0x8, R10 ;  /* 0x000000080d0a7824 */ /* 0x000fe200078e020a */
[----:B------:R-:W-:-:S13]  /*0400*/  ISETP.GE.AND P0, PT, R7, RZ, PT ;  /* 0x000000ff0700720c */ /* 0x000fda0003f06270 */
[----:B------:R-:W-:Y:S05]  /*0410*/  @P0 BRA `(.L_x_9) ;  /* 0x0000001000240947 */ /* 0x000fea0003800000 */
[----:B------:R-:W-:Y:S02]  /*0420*/  IADD3 R12, PT, PT, -R7, RZ, RZ ;  /* 0x000000ff070c7210 */ /* 0x000fe40007ffe1ff */
[----:B------:R-:W-:Y:S02]  /*0430*/  PLOP3.LUT P0, PT, PT, PT, PT, 0x80, 0x8 ;  /* 0x000000000008781c */ /* 0x000fe40003f0f070 */
[----:B------:R-:W-:-:S13]  /*0440*/  ISETP.GT.AND P1, PT, R12, 0xc, PT ;  /* 0x0000000c0c00780c */ /* 0x000fda0003f24270 */
[----:B------:R-:W-:Y:S05]  /*0450*/  @!P1 BRA `(.L_x_10) ;  /* 0x0000000800949947 */ /* 0x000fea0003800000 */
[----:B------:R-:W-:-:S13]  /*0460*/  PLOP3.LUT P0, PT, PT, PT, PT, 0x8, 0x80 ;  /* 0x000000000080781c */ /* 0x000fda0003f0e170 */
.L_x_11:
[----:B------:R-:W-:Y:S01]  /*0470*/  IMAD R12, R13, 0x4, R0 ;  /* 0x000000040d0c7824 */ /* 0x000fe200078e0200 */
[----:B------:R-:W-:Y:S01]  /*0480*/  IADD3 R7, PT, PT, R7, 0x10, RZ ;  /* 0x0000001007077810 */ /* 0x000fe20007ffe0ff */
[----:B------:R-:W-:Y:S02]  /*0490*/  IMAD.IADD R20, R3, 0x1, R2 ;  /* 0x0000000103147824 */ /* 0x000fe400078e0202 */
[----:B------:R-:W-:Y:S01]  /*04a0*/  VIADD R9, R9, 0x10 ;  /* 0x0000001009097836 */ /* 0x000fe20000000000 */
[----:B------:R-:W3:Y:S01]  /*04b0*/  LDS R14, [R12+UR5] ;  /* 0x000000050c0e7984 */ /* 0x000ee20008000800 */
[----:B------:R-:W-:Y:S02]  /*04c0*/  ISETP.GE.AND P1, PT, R7, -0xc, PT ;  /* 0xfffffff40700780c */ /* 0x000fe40003f26270 */
[----:B------:R-:W-:Y:S01]  /*04d0*/  SHF.L.U32 R20, R20, 0x2, RZ ;  /* 0x0000000214147819 */ /* 0x000fe200000006ff */
[----:B---3--:R-:W-:Y:S01]  /*04e0*/  FADD R15, R14, R15 ;  /* 0x0000000f0e0f7221 */ /* 0x008fe20000000000 */
[----:B------:R-:W-:-:S04]  /*04f0*/  LEA R14, R3, R12, 0x2 ;  /* 0x0000000c030e7211 */ /* 0x000fc800078e10ff */
[----:B------:R-:W-:Y:S04]  /*0500*/  STS [R0+UR4], R15 ;  /* 0x0000000f00007988 */ /* 0x000fe80008000804 */
[----:B------:R-:W0:Y:S02]  /*0510*/  LDS R16, [R14+UR5] ;  /* 0x000000050e107984 */ /* 0x000e240008000800 */
[----:B0-----:R-:W-:-:S05]  /*0520*/  FADD R19, R16, R5 ;  /* 0x0000000510137221 */ /* 0x001fca0000000000 */
[----:B------:R-:W-:Y:S04]  /*0530*/  STS [R4], R19 ;  /* 0x0000001304007388 */ /* 0x000fe80000000800 */
[----:B------:R-:W2:Y:S02]  /*0540*/  LDS R16, [R11+UR5] ;  /* 0x000000050b107984 */ /* 0x000ea40008000800 */
[----:B--2-4-:R-:W-:Y:S01]  /*0550*/  IMAD.IADD R17, R16, 0x1, R17 ;  /* 0x0000000110117824 */ /* 0x014fe200078e0211 */
[----:B------:R-:W-:-:S04]  /*0560*/  LEA R16, R13, R0, 0x3 ;  /* 0x000000000d107211 */ /* 0x000fc800078e18ff */
[----:B------:R-:W-:Y:S01]  /*0570*/  STS [R6], R17 ;  /* 0x0000001106007388 */ /* 0x000fe20000000800 */
[----:B------:R-:W-:-:S03]  /*0580*/  IMAD R5, R3, 0x4, R16 ;  /* 0x0000000403057824 */ /* 0x000fc600078e0210 */
[----:B------:R-:W0:Y:S02]  /*0590*/  LDS R18, [R16+UR5] ;  /* 0x0000000510127984 */ /* 0x000e240008000800 */
[----:B0-----:R-:W-:-:S05]  /*05a0*/  FADD R21, R15, R18 ;  /* 0x000000120f157221 */ /* 0x001fca0000000000 */
[----:B------:R-:W-:Y:S04]  /*05b0*/  STS [R0+UR4], R21 ;  /* 0x0000001500007988 */ /* 0x000fe80008000804 */
[----:B------:R-:W0:Y:S02]  /*05c0*/  LDS R18, [R5+UR5] ;  /* 0x0000000505127984 */ /* 0x000e240008000800 */
[----:B0-----:R-:W-:-:S05]  /*05d0*/  FADD R15, R19, R18 ;  /* 0x00000012130f7221 */ /* 0x001fca0000000000 */
[----:B------:R-:W-:Y:S04]  /*05e0*/  STS [R4], R15 ;  /* 0x0000000f04007388 */ /* 0x000fe80000000800 */
[----:B------:R-:W0:Y:S02]  /*05f0*/  LDS R18, [R10+UR5] ;  /* 0x000000050a127984 */ /* 0x000e240008000800 */
[----:B0-----:R-:W-:Y:S01]  /*0600*/  IADD3 R23, PT, PT, R17, R18, RZ ;  /* 0x0000001211177210 */ /* 0x001fe20007ffe0ff */
[C---:B------:R-:W-:Y:S02]  /*0610*/  IMAD R18, R13.reuse, 0xc, R0 ;  /* 0x0000000c0d127824 */ /* 0x040fe400078e0200 */
[C---:B------:R-:W-:Y:S01]  /*0620*/  IMAD R17, R13.reuse, 0xc, R20 ;  /* 0x0000000c0d117824 */ /* 0x040fe200078e0214 */
[----:B------:R-:W-:Y:S01]  /*0630*/  LEA R20, R13, R20, 0x4 ;  /* 0x000000140d147211 */ /* 0x000fe200078e20ff */
        /* <DEDUP_REMOVED lines=10> */
[----:B------:R-:W-:-:S04]  /*06e0*/  IMAD R22, R13, 0x10, R0 ;  /* 0x000000100d167824 */ /* 0x000fc800078e0200 */
        /* <DEDUP_REMOVED lines=8> */
[----:B------:R-:W0:Y:S01]  /*0770*/  LDS R24, [R23+UR5] ;  /* 0x0000000517187984 */ /* 0x000e220008000800 */
[----:B------:R-:W-:Y:S01]  /*0780*/  ULEA UR5, UR7, UR5, 0x4 ;  /* 0x0000000507057291 */ /* 0x000fe2000f8e20ff */
[----:B0-----:R-:W-:-:S05]  /*0790*/  IADD3 R15, PT, PT, R15, R24, RZ ;  /* 0x000000180f0f7210 */ /* 0x001fca0007ffe0ff */
[----:B------:R-:W-:Y:S04]  /*07a0*/  STS [R6], R15 ;  /* 0x0000000f06007388 */ /* 0x000fe80000000800 */
[----:B------:R-:W0:Y:S02]  /*07b0*/  LDS R24, [R12+UR5] ;  /* 0x000000050c187984 */ /* 0x000e240008000800 */
[----:B0-----:R-:W-:-:S05]  /*07c0*/  FADD R27, R21, R24 ;  /* 0x00000018151b7221 */ /* 0x001fca0000000000 */
[----:B------:R-:W-:Y:S04]  /*07d0*/  STS [R0+UR4], R27 ;  /* 0x0000001b00007988 */ /* 0x000fe80008000804 */
[----:B------:R-:W0:Y:S02]  /*07e0*/  LDS R24, [R14+UR5] ;  /* 0x000000050e187984 */ /* 0x000e240008000800 */
[----:B0-----:R-:W-:-:S05]  /*07f0*/  FADD R21, R25, R24 ;  /* 0x0000001819157221 */ /* 0x001fca0000000000 */
[----:B------:R-:W-:Y:S04]  /*0800*/  STS [R4], R21 ;  /* 0x0000001504007388 */ /* 0x000fe80000000800 */
[----:B------:R-:W0:Y:S02]  /*0810*/  LDS R24, [R11+UR5] ;  /* 0x000000050b187984 */ /* 0x000e240008000800 */
        /* <DEDUP_REMOVED lines=9> */
[----:B0-----:R-:W-:-:S05]  /*08b0*/  IMAD.IADD R21, R25, 0x1, R24 ;  /* 0x0000000119157824 */ /* 0x001fca00078e0218 */
        /* <DEDUP_REMOVED lines=93> */
[----:B------:R4:W-:Y:S01]  /*0e90*/  STS [R6], R17 ;  /* 0x0000001106007388 */ /* 0x0009e20000000800 */
[----:B------:R-:W-:Y:S05]  /*0ea0*/  @!P1 BRA `(.L_x_11) ;  /* 0xfffffff400709947 */ /* 0x000fea000383ffff */
.L_x_10:
[----:B------:R-:W-:-:S04]  /*0eb0*/  IADD3 R12, PT, PT, -R7, RZ, RZ ;  /* 0x000000ff070c7210 */ /* 0x000fc80007ffe1ff */
[----:B------:R-:W-:-:S13]  /*0ec0*/  ISETP.GT.AND P1, PT, R12, 0x4, PT ;  /* 0x000000040c00780c */ /* 0x000fda0003f24270 */
[----:B------:R-:W-:Y:S05]  /*0ed0*/  @!P1 BRA `(.L_x_12) ;  /* 0x00000004006c9947 */ /* 0x000fea0003800000 */
[CC--:B------:R-:W-:Y:S02]  /*0ee0*/  LEA R16, R13.reuse, R0.reuse, 0x2 ;  /* 0x000000000d107211 */ /* 0x0c0fe400078e10ff */
[CC--:B------:R-:W-:Y:S02]  /*0ef0*/  LEA R18, R13.reuse, R0.reuse, 0x3 ;  /* 0x000000000d127211 */ /* 0x0c0fe400078e18ff */
[----:B------:R-:W-:Y:S01]  /*0f00*/  LEA R26, R13, R0, 0x2 ;  /* 0x000000000d1a7211 */ /* 0x000fe200078e10ff */
[----:B------:R-:W3:Y:S01]  /*0f10*/  LDS R12, [R16+UR5] ;  /* 0x00000005100c7984 */ /* 0x000ee20008000800 */
[----:B------:R-:W-:Y:S02]  /*0f20*/  PLOP3.LUT P0, PT, PT, PT, PT, 0x8, 0x80 ;  /* 0x000000000080781c */ /* 0x000fe40003f0e170 */
[----:B------:R-:W-:Y:S02]  /*0f30*/  IADD3 R7, PT, PT, R7, 0x8, RZ ;  /* 0x0000000807077810 */ /* 0x000fe40007ffe0ff */
[----:B------:R-:W-:Y:S01]  /*0f40*/  IADD3 R9, PT, PT, R9, 0x8, RZ ;  /* 0x0000000809097810 */ /* 0x000fe20007ffe0ff */
[----:B---3--:R-:W-:Y:S01]  /*0f50*/  FADD R15, R15, R12 ;  /* 0x0000000c0f0f7221 */ /* 0x008fe20000000000 */
[----:B------:R-:W-:-:S04]  /*0f60*/  IMAD R12, R3, 0x4, R16 ;  /* 0x00000004030c7824 */ /* 0x000fc800078e0210 */
[----:B------:R-:W-:Y:S04]  /*0f70*/  STS [R0+UR4], R15 ;  /* 0x0000000f00007988 */ /* 0x000fe80008000804 */
[----:B------:R-:W0:Y:S02]  /*0f80*/  LDS R14, [R12+UR5] ;  /* 0x000000050c0e7984 */ /* 0x000e240008000800 */
[----:B0-----:R-:W-:Y:S01]  /*0f90*/  FADD R19, R5, R14 ;  /* 0x0000000e05137221 */ /* 0x001fe20000000000 */
[----:B------:R-:W-:-:S04]  /*0fa0*/  IMAD R5, R3, 0x4, R18 ;  /* 0x0000000403057824 */ /* 0x000fc800078e0212 */
[----:B------:R-:W-:Y:S04]  /*0fb0*/  STS [R4], R19 ;  /* 0x0000001304007388 */ /* 0x000fe80000000800 */
[----:B------:R-:W2:Y:S02]  /*0fc0*/  LDS R14, [R11+UR5] ;  /* 0x000000050b0e7984 */ /* 0x000ea40008000800 */
[----:B--2-4-:R-:W-:-:S05]  /*0fd0*/  IADD3 R17, PT, PT, R17, R14, RZ ;  /* 0x0000000e11117210 */ /* 0x014fca0007ffe0ff */
        /* <DEDUP_REMOVED lines=9> */
[----:B------:R-:W-:Y:S01]  /*1070*/  IMAD R14, R13, 0xc, R0 ;  /* 0x0000000c0d0e7824 */ /* 0x000fe200078e0200 */
[----:B------:R-:W-:-:S03]  /*1080*/  IADD3 R17, PT, PT, R3, R2, RZ ;  /* 0x0000000203117210 */ /* 0x000fc60007ffe0ff */
[----:B------:R-:W-:Y:S02]  /*1090*/  STS [R6], R19 ;  /* 0x0000001306007388 */ /* 0x000fe40000000800 */
[----:B------:R-:W-:Y:S02]  /*10a0*/  IMAD.SHL.U32 R24, R17, 0x4, RZ ;  /* 0x0000000411187824 */ /* 0x000fe400078e00ff */
[----:B------:R-:W0:Y:S02]  /*10b0*/  LDS R16, [R14+UR5] ;  /* 0x000000050e107984 */ /* 0x000e240008000800 */
[----:B0-----:R-:W-:Y:S01]  /*10c0*/  FADD R21, R21, R16 ;  /* 0x0000001015157221 */ /* 0x001fe20000000000 */
[----:B------:R-:W-:-:S04]  /*10d0*/  IMAD R16, R13, 0xc, R24 ;  /* 0x0000000c0d107824 */ /* 0x000fc800078e0218 */
[----:B------:R-:W-:Y:S04]  /*10e0*/  STS [R0+UR4], R21 ;  /* 0x0000001500007988 */ /* 0x000fe80008000804 */
[----:B------:R-:W0:Y:S02]  /*10f0*/  LDS R18, [R16+UR5] ;  /* 0x0000000510127984 */ /* 0x000e240008000800 */
[----:B0-----:R-:W-:Y:S01]  /*1100*/  FADD R15, R15, R18 ;  /* 0x000000120f0f7221 */ /* 0x001fe20000000000 */
[----:B------:R-:W-:-:S04]  /*1110*/  LEA R18, R3, R14, 0x3 ;  /* 0x0000000e03127211 */ /* 0x000fc800078e18ff */
[----:B------:R-:W-:Y:S04]  /*1120*/  STS [R4], R15 ;  /* 0x0000000f04007388 */ /* 0x000fe80000000800 */
[----:B------:R-:W0:Y:S02]  /*1130*/  LDS R20, [R18+UR5] ;  /* 0x0000000512147984 */ /* 0x000e240008000800 */
[----:B0-----:R-:W-:Y:S01]  /*1140*/  IADD3 R17, PT, PT, R19, R20, RZ ;  /* 0x0000001413117210 */ /* 0x001fe20007ffe0ff */
[C-C-:B------:R-:W-:Y:S01]  /*1150*/  IMAD R20, R13.reuse, 0x10, R0.reuse ;  /* 0x000000100d147824 */ /* 0x140fe200078e0200 */
[C---:B------:R-:W-:Y:S01]  /*1160*/  LEA R19, R13.reuse, R24, 0x4 ;  /* 0x000000180d137211 */ /* 0x040fe200078e20ff */
[----:B------:R-:W-:Y:S02]  /*1170*/  IMAD R24, R13, 0x8, R0 ;  /* 0x000000080d187824 */ /* 0x000fe400078e0200 */
[----:B------:R-:W-:Y:S04]  /*1180*/  STS [R6], R17 ;  /* 0x0000001106007388 */ /* 0x000fe80000000800 */
[----:B------:R-:W0:Y:S02]  /*1190*/  LDS R22, [R20+UR5] ;  /* 0x0000000514167984 */ /* 0x000e240008000800 */
[----:B0-----:R-:W-:Y:S01]  /*11a0*/  FADD R23, R21, R22 ;  /* 0x0000001615177221 */ /* 0x001fe20000000000 */
[----:B------:R-:W-:-:S04]  /*11b0*/  LEA R21, R3, R20, 0x3 ;  /* 0x0000001403157211 */ /* 0x000fc800078e18ff */
        /* <DEDUP_REMOVED lines=44> */
[----:B------:R0:W-:Y:S06]  /*1480*/  STS [R6], R17 ;  /* 0x0000001106007388 */ /* 0x0001ec0000000800 */
.L_x_12:
[----:B------:R-:W-:-:S13]  /*1490*/  ISETP.NE.OR P0, PT, R7, RZ, P0 ;  /* 0x000000ff0700720c */ /* 0x000fda0000705670 */
[----:B------:R-:W-:Y:S05]  /*14a0*/  @!P0 BRA `(.L_x_13) ;  /* 0x0000000000d48947 */ /* 0x000fea0003800000 */
.L_x_9:
[----:B------:R-:W-:Y:S02]  /*14b0*/  IMAD.IADD R12, R3, 0x1, R2 ;  /* 0x00000001030c7824 */ /* 0x000fe400078e0202 */
[C-C-:B------:R-:W-:Y:S02]  /*14c0*/  IMAD R14, R13.reuse, 0x8, R0.reuse ;  /* 0x000000080d0e7824 */ /* 0x140fe400078e0200 */
[C---:B------:R-:W-:Y:S01]  /*14d0*/  IMAD R16, R13.reuse, 0xc, R0 ;  /* 0x0000000c0d107824 */ /* 0x040fe200078e0200 */
[----:B------:R-:W-:Y:S02]  /*14e0*/  SHF.L.U32 R20, R12, 0x2, RZ ;  /* 0x000000020c147819 */ /* 0x000fe400000006ff */
[C---:B------:R-:W-:Y:S02]  /*14f0*/  LEA R12, R13.reuse, R0, 0x2 ;  /* 0x000000000d0c7211 */ /* 0x040fe400078e10ff */
[C---:B------:R-:W-:Y:S01]  /*1500*/  LEA R19, R13.reuse, R20, 0x4 ;  /* 0x000000140d137211 */ /* 0x040fe200078e20ff */
[C---:B------:R-:W-:Y:S01]  /*1510*/  IMAD R18, R13.reuse, 0xc, R20 ;  /* 0x0000000c0d127824 */ /* 0x040fe200078e0214 */
[----:B------:R-:W-:Y:S01]  /*1520*/  LEA R20, R13, R0, 0x4 ;  /* 0x000000000d147211 */ /* 0x000fe200078e20ff */
[C---:B------:R-:W-:Y:S01]  /*1530*/  IMAD R21, R3.reuse, 0x4, R12 ;  /* 0x0000000403157824 */ /* 0x040fe200078e020c */
[----:B------:R-:W-:-:S02]  /*1540*/  LEA R22, R3, R14, 0x2 ;  /* 0x0000000e03167211 */ /* 0x000fc400078e10ff */
[C---:B------:R-:W-:Y:S01]  /*1550*/  LEA R23, R3.reuse, R16, 0x3 ;  /* 0x0000001003177211 */ /* 0x040fe200078e18ff */
[----:B------:R-:W-:-:S07]  /*1560*/  IMAD R13, R3, 0x8, R20 ;  /* 0x00000008030d7824 */ /* 0x000fce00078e0214 */
.L_x_14:
[----:B------:R-:W3:Y:S01]  /*1570*/  LDS R24, [R12+UR5] ;  /* 0x000000050c187984 */ /* 0x000ee20008000800 */
[----:B------:R-:W-:Y:S01]  /*1580*/  IADD3 R7, PT, PT, R7, 0x4, RZ ;  /* 0x0000000407077810 */ /* 0x000fe20007ffe0ff */
[----:B------:R-:W-:-:S03]  /*1590*/  VIADD R9, R9, 0x4 ;  /* 0x0000000409097836 */ /* 0x000fc60000000000 */
[----:B------:R-:W-:Y:S01]  /*15a0*/  ISETP.NE.AND P0, PT, R7, RZ, PT ;  /* 0x000000ff0700720c */ /* 0x000fe20003f05270 */
[----:B---3--:R-:W-:-:S05]  /*15b0*/  FADD R15, R24, R15 ;  /* 0x0000000f180f7221 */ /* 0x008fca0000000000 */
[----:B------:R-:W-:Y:S04]  /*15c0*/  STS [R0+UR4], R15 ;  /* 0x0000000f00007988 */ /* 0x000fe80008000804 */
[----:B0-----:R-:W0:Y:S02]  /*15d0*/  LDS R24, [R21+UR5] ;  /* 0x0000000515187984 */ /* 0x001e240008000800 */
[----:B0-----:R-:W-:-:S05]  /*15e0*/  FADD R5, R24, R5 ;  /* 0x0000000518057221 */ /* 0x001fca0000000000 */
        /* <DEDUP_REMOVED lines=32> */
[----:B------:R-:W-:Y:S05]  /*17f0*/  @P0 BRA `(.L_x_14) ;  /* 0xfffffffc005c0947 */ /* 0x000fea000383ffff */
.L_x_13:
[----:B------:R-:W-:-:S07]  /*1800*/  IADD3 R9, PT, PT, R9, 0x1, RZ ;  /* 0x0000000109097810 */ /* 0x000fce0007ffe0ff */
.L_x_8:
[----:B------:R-:W-:-:S13]  /*1810*/  ISETP.NE.AND P0, PT, R8, RZ, PT ;  /* 0x000000ff0800720c */ /* 0x000fda0003f05270 */
[----:B------:R-:W-:Y:S05]  /*1820*/  @!P0 BRA `(.L_x_7) ;  /* 0x00000000005c8947 */ /* 0x000fea0003800000 */
[----:B------:R-:W5:Y:S01]  /*1830*/  S2UR UR6, SR_CgaCtaId ;  /* 0x00000000000679c3 */ /* 0x000f620000008800 */
[----:B------:R-:W-:Y:S01]  /*1840*/  IMAD R9, R9, UR7, RZ ;  /* 0x0000000709097c24 */ /* 0x000fe2000f8e02ff */
[----:B------:R-:W-:Y:S01]  /*1850*/  UMOV UR5, 0x400 ;  /* 0x0000040000057882 */ /* 0x000fe20000000000 */
[----:B------:R-:W-:-:S03]  /*1860*/  IMAD.MOV R7, RZ, RZ, -R8 ;  /* 0x000000ffff077224 */ /* 0x000fc600078e0a08 */
[----:B------:R-:W-:Y:S01]  /*1870*/  LEA R9, R9, R0, 0x2 ;  /* 0x0000000009097211 */ /* 0x000fe200078e10ff */
[----:B-----5:R-:W-:-:S06]  /*1880*/  ULEA UR5, UR6, UR5, 0x18 ;  /* 0x0000000506057291 */ /* 0x020fcc000f8ec0ff */
[----:B------:R-:W-:-:S07]  /*1890*/  IADD3 R8, PT, PT, R9, UR5, RZ ;  /* 0x0000000509087c10 */ /* 0x000fce000fffe0ff */
.L_x_15:
[----:B------:R-:W3:Y:S01]  /*18a0*/  LDS R10, [R8] ;  /* 0x00000000080a7984 */ /* 0x000ee20000000800 */
[----:B------:R-:W-:Y:S01]  /*18b0*/  LEA R9, R3, R8, 0x2 ;  /* 0x0000000803097211 */ /* 0x000fe200078e10ff */
[----:B------:R-:W-:Y:S01]  /*18c0*/  IMAD.U32 R11, RZ, RZ, UR7 ;  /* 0x00000007ff0b7e24 */ /* 0x000fe2000f8e00ff */
[----:B------:R-:W-:-:S04]  /*18d0*/  IADD3 R7, PT, PT, R7, 0x1, RZ ;  /* 0x0000000107077810 */ /* 0x000fc80007ffe0ff */
[----:B------:R-:W-:Y:S01]  /*18e0*/  ISETP.NE.AND P0, PT, R7, RZ, PT ;  /* 0x000000ff0700720c */ /* 0x000fe20003f05270 */
[----:B---3--:R-:W-:-:S05]  /*18f0*/  FADD R15, R10, R15 ;  /* 0x0000000f0a0f7221 */ /* 0x008fca0000000000 */
[----:B------:R-:W-:Y:S04]  /*1900*/  STS [R0+UR4], R15 ;  /* 0x0000000f00007988 */ /* 0x000fe80008000804 */
[----:B0-----:R-:W0:Y:S02]  /*1910*/  LDS R10, [R9] ;  /* 0x00000000090a7984 */ /* 0x001e240000000800 */
[----:B0-----:R-:W-:Y:S01]  /*1920*/  FADD R5, R10, R5 ;  /* 0x000000050a057221 */ /* 0x001fe20000000000 */
[----:B------:R-:W-:Y:S01]  /*1930*/  IMAD R10, R3, 0x8, R8 ;  /* 0x00000008030a7824 */ /* 0x000fe200078e0208 */
[----:B------:R-:W-:-:S03]  /*1940*/  LEA R8, R11, R8, 0x2 ;  /* 0x000000080b087211 */ /* 0x000fc600078e10ff */
[----:B------:R-:W-:Y:S04]  /*1950*/  STS [R4], R5 ;  /* 0x0000000504007388 */ /* 0x000fe80000000800 */
[----:B------:R-:W2:Y:S02]  /*1960*/  LDS R10, [R10] ;  /* 0x000000000a0a7984 */ /* 0x000ea40000000800 */
[----:B--2-4-:R-:W-:-:S05]  /*1970*/  IADD3 R17, PT, PT, R10, R17, RZ ;  /* 0x000000110a117210 */ /* 0x014fca0007ffe0ff */
[----:B------:R0:W-:Y:S01]  /*1980*/  STS [R6], R17 ;  /* 0x0000001106007388 */ /* 0x0001e20000000800 */
[----:B------:R-:W-:Y:S05]  /*1990*/  @P0 BRA `(.L_x_15) ;  /* 0xfffffffc00c00947 */ /* 0x000fea000383ffff */
.L_x_7:
[----:B--2---:R-:W-:Y:S01]  /*19a0*/  ISETP.GT.AND P0, PT, R17, RZ, PT ;  /* 0x000000ff1100720c */ /* 0x004fe20003f04270 */
[----:B------:R-:W-:Y:S01]  /*19b0*/  BSSY.RECONVERGENT B0, `(.L_x_16) ;  /* 0x000000f000007945 */ /* 0x000fe20003800200 */
[----:B------:R-:W-:-:S04]  /*19c0*/  I2FP.F32.U32 R3, R17 ;  /* 0x0000001100037245 */ /* 0x000fc80000201000 */
[----:B------:R-:W-:-:S04]  /*19d0*/  FSEL R3, R3, 1, P0 ;  /* 0x3f80000003037808 */ /* 0x000fc80000000000 */
[----:B-1----:R-:W1:Y:S08]  /*19e0*/  MUFU.RCP R0, R3 ;  /* 0x0000000300007308 */ /* 0x002e700000001000 */
[----:B---3--:R-:W2:Y:S01]  /*19f0*/  FCHK P0, R15, R3 ;  /* 0x000000030f007302 */ /* 0x008ea20000000000 */
[----:B-1----:R-:W-:-:S04]  /*1a00*/  FFMA R7, -R3, R0, 1 ;  /* 0x3f80000003077423 */ /* 0x002fc80000000100 */
[----:B------:R-:W-:-:S04]  /*1a10*/  FFMA R0, R0, R7, R0 ;  /* 0x0000000700007223 */ /* 0x000fc80000000000 */
[----:B------:R-:W-:-:S04]  /*1a20*/  FFMA R4, R0, R15, RZ ;  /* 0x0000000f00047223 */ /* 0x000fc800000000ff */
[----:B------:R-:W-:-:S04]  /*1a30*/  FFMA R7, -R3, R4, R15 ;  /* 0x0000000403077223 */ /* 0x000fc8000000010f */
[----:B------:R-:W-:Y:S01]  /*1a40*/  FFMA R9, R0, R7, R4 ;  /* 0x0000000700097223 */ /* 0x000fe20000000004 */
[----:B--2---:R-:W-:Y:S06]  /*1a50*/  @!P0 BRA `(.L_x_17) ;  /* 0x0000000000108947 */ /* 0x004fec0003800000 */
[----:B------:R-:W-:Y:S02]  /*1a60*/  MOV R0, R15 ;  /* 0x0000000f00007202 */ /* 0x000fe40000000f00 */
[----:B------:R-:W-:-:S07]  /*1a70*/  MOV R4, 0x1a90 ;  /* 0x00001a9000047802 */ /* 0x000fce0000000f00 */
[----:B0---4-:R-:W-:Y:S05]  /*1a80*/  CALL.REL.NOINC `($__internal_0_$__cuda_sm3x_div_rn_noftz_f32_slowpath) ;  /* 0x0000000000847944 */ /* 0x011fea0003c00000 */
[----:B------:R-:W-:-:S07]  /*1a90*/  IMAD.MOV.U32 R9, RZ, RZ, R0 ;  /* 0x000000ffff097224 */ /* 0x000fce00078e0000 */
.L_x_17:
[----:B------:R-:W-:Y:S05]  /*1aa0*/  BSYNC.RECONVERGENT B0 ;  /* 0x0000000000007941 */ /* 0x000fea0003800200 */
.L_x_16:
[----:B0---4-:R-:W0:Y:S01]  /*1ab0*/  LDC.64 R6, c[0x0][0x380] ;  /* 0x0000e000ff067b82 */ /* 0x011e220000000a00 */
[----:B------:R-:W1:Y:S01]  /*1ac0*/  MUFU.RCP R0, R3 ;  /* 0x0000000300007308 */ /* 0x000e620000001000 */
[----:B------:R-:W-:Y:S07]  /*1ad0*/  BSSY.RECONVERGENT B0, `(.L_x_18) ;  /* 0x000000e000007945 */ /* 0x000fee0003800200 */
[----:B------:R-:W2:Y:S01]  /*1ae0*/  FCHK P0, R5, R3 ;  /* 0x0000000305007302 */ /* 0x000ea20000000000 */
[----:B-1----:R-:W-:-:S04]  /*1af0*/  FFMA R11, -R3, R0, 1 ;  /* 0x3f800000030b7423 */ /* 0x002fc80000000100 */
[----:B------:R-:W-:Y:S01]  /*1b00*/  FFMA R0, R0, R11, R0 ;  /* 0x0000000b00007223 */ /* 0x000fe20000000000 */
[----:B0-----:R-:W-:-:S04]  /*1b10*/  IMAD.WIDE.U32 R6, R2, 0x4, R6 ;  /* 0x0000000402067825 */ /* 0x001fc800078e0006 */
[----:B------:R-:W-:Y:S01]  /*1b20*/  FFMA R4, R0, R5, RZ ;  /* 0x0000000500047223 */ /* 0x000fe200000000ff */
[----:B------:R0:W-:Y:S03]  /*1b30*/  STG.E desc[UR8][R6.64], R9 ;  /* 0x0000000906007986 */ /* 0x0001e6000c101908 */
[----:B------:R-:W-:-:S04]  /*1b40*/  FFMA R11, -R3, R4, R5 ;  /* 0x00000004030b7223 */ /* 0x000fc80000000105 */
[----:B------:R-:W-:Y:S01]  /*1b50*/  FFMA R13, R0, R11, R4 ;  /* 0x0000000b000d7223 */ /* 0x000fe20000000004 */
[----:B--2---:R-:W-:Y:S06]  /*1b60*/  @!P0 BRA `(.L_x_19) ;  /* 0x0000000000108947 */ /* 0x004fec0003800000 */
[----:B------:R-:W-:Y:S02]  /*1b70*/  MOV R0, R5 ;  /* 0x0000000500007202 */ /* 0x000fe40000000f00 */
[----:B------:R-:W-:-:S07]  /*1b80*/  MOV R4, 0x1ba0 ;  /* 0x00001ba000047802 */ /* 0x000fce0000000f00 */
[----:B0-----:R-:W-:Y:S05]  /*1b90*/  CALL.REL.NOINC `($__internal_0_$__cuda_sm3x_div_rn_noftz_f32_slowpath) ;  /* 0x0000000000407944 */ /* 0x001fea0003c00000 */
[----:B------:R-:W-:-:S07]  /*1ba0*/  MOV R13, R0 ;  /* 0x00000000000d7202 */ /* 0x000fce0000000f00 */
.L_x_19:
[----:B------:R-:W-:Y:S05]  /*1bb0*/  BSYNC.RECONVERGENT B0 ;  /* 0x0000000000007941 */ /* 0x000fea0003800200 */
.L_x_18:
[----:B------:R-:W1:Y:S01]  /*1bc0*/  S2R R15, SR_TID.X ;  /* 0x00000000000f7919 */ /* 0x000e620000002100 */
[----:B------:R-:W2:Y:S08]  /*1bd0*/  LDC.64 R4, c[0x0][0x388] ;  /* 0x0000e200ff047b82 */ /* 0x000eb00000000a00 */
[----:B0-----:R-:W1:Y:S08]  /*1be0*/  LDC.64 R8, c[0x0][0x390] ;  /* 0x0000e400ff087b82 */ /* 0x001e700000000a00 */
[----:B------:R-:W0:Y:S08]  /*1bf0*/  LDC.64 R6, c[0x0][0x398] ;  /* 0x0000e600ff067b82 */ /* 0x000e300000000a00 */
[----:B------:R-:W3:Y:S01]  /*1c00*/  LDC.64 R10, c[0x0][0x3a0] ;  /* 0x0000e800ff0a7b82 */ /* 0x000ee20000000a00 */
[----:B--2---:R-:W-:-:S05]  /*1c10*/  IMAD.WIDE.U32 R2, R2, 0x4, R4 ;  /* 0x0000000402027825 */ /* 0x004fca00078e0004 */
[----:B------:R-:W-:Y:S01]  /*1c20*/  STG.E desc[UR8][R2.64], R13 ;  /* 0x0000000d02007986 */ /* 0x000fe2000c101908 */
[----:B-1----:R-:W-:-:S05]  /*1c30*/  IMAD.WIDE.U32 R8, R15, 0x4, R8 ;  /* 0x000000040f087825 */ /* 0x002fca00078e0008 */
[----:B------:R-:W-:Y:S01]  /*1c40*/  STG.E desc[UR8][R8.64], RZ ;  /* 0x000000ff08007986 */ /* 0x000fe2000c101908 */
[----:B0-----:R-:W-:-:S05]  /*1c50*/  IMAD.WIDE.U32 R6, R15, 0x4, R6 ;  /* 0x000000040f067825 */ /* 0x001fca00078e0006 */
[----:B------:R-:W-:Y:S01]  /*1c60*/  STG.E desc[UR8][R6.64], RZ ;  /* 0x000000ff06007986 */ /* 0x000fe2000c101908 */
[----:B---3--:R-:W-:-:S05]  /*1c70*/  IMAD.WIDE.U32 R10, R15, 0x4, R10 ;  /* 0x000000040f0a7825 */ /* 0x008fca00078e000a */
[----:B------:R-:W-:Y:S01]  /*1c80*/  STG.E desc[UR8][R10.64], RZ ;  /* 0x000000ff0a007986 */ /* 0x000fe2000c101908 */
[----:B------:R-:W-:Y:S05]  /*1c90*/  EXIT ;  /* 0x000000000000794d */ /* 0x000fea0003800000 */
        .weak           $__internal_0_$__cuda_sm3x_div_rn_noftz_f32_slowpath
        .type           $__internal_0_$__cuda_sm3x_div_rn_noftz_f32_slowpath,@function
        .size           $__internal_0_$__cuda_sm3x_div_rn_noftz_f32_slowpath,(.L_x_45 - $__internal_0_$__cuda_sm3x_div_rn_noftz_f32_slowpath)
$__internal_0_$__cuda_sm3x_div_rn_noftz_f32_slowpath:
[----:B------:R-:W-:Y:S01]  /*1ca0*/  SHF.R.U32.HI R7, RZ, 0x17, R3 ;  /* 0x00000017ff077819 */ /* 0x000fe20000011603 */
[----:B------:R-:W-:Y:S01]  /*1cb0*/  BSSY.RECONVERGENT B1, `(.L_x_20) ;  /* 0x0000063000017945 */ /* 0x000fe20003800200 */
[----:B------:R-:W-:Y:S02]  /*1cc0*/  SHF.R.U32.HI R6, RZ, 0x17, R0 ;  /* 0x00000017ff067819 */ /* 0x000fe40000011600 */
[----:B------:R-:W-:Y:S02]  /*1cd0*/  LOP3.LUT R12, R7, 0xff, RZ, 0xc0, !PT ;  /* 0x000000ff070c7812 */ /* 0x000fe400078ec0ff */
[----:B------:R-:W-:Y:S02]  /*1ce0*/  LOP3.LUT R10, R6, 0xff, RZ, 0xc0, !PT ;  /* 0x000000ff060a7812 */ /* 0x000fe400078ec0ff */
[----:B------:R-:W-:Y:S01]  /*1cf0*/  MOV R7, R3 ;  /* 0x0000000300077202 */ /* 0x000fe20000000f00 */
[----:B------:R-:W-:Y:S01]  /*1d00*/  VIADD R9, R12, 0xffffffff ;  /* 0xffffffff0c097836 */ /* 0x000fe20000000000 */
[----:B------:R-:W-:-:S04]  /*1d10*/  IADD3 R8, PT, PT, R10, -0x1, RZ ;  /* 0xffffffff0a087810 */ /* 0x000fc80007ffe0ff */
[----:B------:R-:W-:-:S04]  /*1d20*/  ISETP.GT.U32.AND P0, PT, R9, 0xfd, PT ;  /* 0x000000fd0900780c */ /* 0x000fc80003f04070 */
[----:B------:R-:W-:-:S13]  /*1d30*/  ISETP.GT.U32.OR P0, PT, R8, 0xfd, P0 ;  /* 0x000000fd0800780c */ /* 0x000fda0000704470 */
[----:B------:R-:W-:Y:S01]  /*1d40*/  @!P0 IMAD.MOV.U32 R6, RZ, RZ, RZ ;  /* 0x000000ffff068224 */ /* 0x000fe200078e00ff */
[----:B------:R-:W-:Y:S06]  /*1d50*/  @!P0 BRA `(.L_x_21) ;  /* 0x00000000005c8947 */ /* 0x000fec0003800000 */
[----:B------:R-:W-:Y:S02]  /*1d60*/  FSETP.GTU.FTZ.AND P0, PT, |R0|, +INF , PT ;  /* 0x7f8000000000780b */ /* 0x000fe40003f1c200 */
[----:B------:R-:W-:-:S04]  /*1d70*/  FSETP.GTU.FTZ.AND P1, PT, |R3|, +INF , PT ;  /* 0x7f8000000300780b */ /* 0x000fc80003f3c200 */
[----:B------:R-:W-:-:S13]  /*1d80*/  PLOP3.LUT P0, PT, P0, P1, PT, 0xf8, 0x8f ;  /* 0x00000000008f781c */ /* 0x000fda0000703f70 */
[----:B------:R-:W-:Y:S05]  /*1d90*/  @P0 BRA `(.L_x_22) ;  /* 0x00000004004c0947 */ /* 0x000fea0003800000 */
[----:B------:R-:W-:-:S13]  /*1da0*/  LOP3.LUT P0, RZ, R7, 0x7fffffff, R0, 0xc8, !PT ;  /* 0x7fffffff07ff7812 */ /* 0x000fda000780c800 */
[----:B------:R-:W-:Y:S05]  /*1db0*/  @!P0 BRA `(.L_x_23) ;  /* 0x00000004003c8947 */ /* 0x000fea0003800000 */
[C---:B------:R-:W-:Y:S02]  /*1dc0*/  FSETP.NEU.FTZ.AND P1, PT, |R0|.reuse, +INF , PT ;  /* 0x7f8000000000780b */ /* 0x040fe40003f3d200 */
[----:B------:R-:W-:Y:S02]  /*1dd0*/  FSETP.NEU.FTZ.AND P2, PT, |R3|, +INF , PT ;  /* 0x7f8000000300780b */ /* 0x000fe40003f5d200 */
[----:B------:R-:W-:-:S11]  /*1de0*/  FSETP.NEU.FTZ.AND P0, PT, |R0|, +INF , PT ;  /* 0x7f8000000000780b */ /* 0x000fd60003f1d200 */
[----:B------:R-:W-:Y:S05]  /*1df0*/  @!P2 BRA !P1, `(.L_x_23) ;  /* 0x00000004002ca947 */ /* 0x000fea0004800000 */
[----:B------:R-:W-:-:S04]  /*1e00*/  LOP3.LUT P1, RZ, R0, 0x7fffffff, RZ, 0xc0, !PT ;  /* 0x7fffffff00ff7812 */ /* 0x000fc8000782c0ff */
[----:B------:R-:W-:-:S13]  /*1e10*/  PLOP3.LUT P1, PT, P2, P1, PT, 0x2f, 0xf2 ;  /* 0x0000000000f2781c */ /* 0x000fda0001722577 */
[----:B------:R-:W-:Y:S05]  /*1e20*/  @P1 BRA `(.L_x_24) ;  /* 0x0000000400181947 */ /* 0x000fea0003800000 */
[----:B------:R-:W-:-:S04]  /*1e30*/  LOP3.LUT P1, RZ, R7, 0x7fffffff, RZ, 0xc0, !PT ;  /* 0x7fffffff07ff7812 */ /* 0x000fc8000782c0ff */
[----:B------:R-:W-:-:S13]  /*1e40*/  PLOP3.LUT P0, PT, P0, P1, PT, 0x2f, 0xf2 ;  /* 0x0000000000f2781c */ /* 0x000fda0000702577 */
[----:B------:R-:W-:Y:S05]  /*1e50*/  @P0 BRA `(.L_x_25) ;  /* 0x0000000400000947 */ /* 0x000fea0003800000 */
[----:B------:R-:W-:Y:S02]  /*1e60*/  ISETP.GE.AND P0, PT, R8, RZ, PT ;  /* 0x000000ff0800720c */ /* 0x000fe40003f06270 */
[----:B------:R-:W-:-:S11]  /*1e70*/  ISETP.GE.AND P1, PT, R9, RZ, PT ;  /* 0x000000ff0900720c */ /* 0x000fd60003f26270 */
[----:B------:R-:W-:Y:S01]  /*1e80*/  @P0 MOV R6, RZ ;  /* 0x000000ff00060202 */ /* 0x000fe20000000f00 */
[----:B------:R-:W-:Y:S01]  /*1e90*/  @!P0 FFMA R0, R0, 1.84467440737095516160e+19, RZ ;  /* 0x5f80000000008823 */ /* 0x000fe200000000ff */
[----:B------:R-:W-:Y:S01]  /*1ea0*/  @!P0 MOV R6, 0xffffffc0 ;  /* 0xffffffc000068802 */ /* 0x000fe20000000f00 */
[----:B------:R-:W-:-:S04]  /*1eb0*/  @!P1 FFMA R7, R3, 1.84467440737095516160e+19, RZ ;  /* 0x5f80000003079823 */ /* 0x000fc800000000ff */
[----:B------:R-:W-:-:S07]  /*1ec0*/  @!P1 VIADD R6, R6, 0x40 ;  /* 0x0000004006069836 */ /* 0x000fce0000000000 */
.L_x_21:
[----:B------:R-:W-:Y:S01]  /*1ed0*/  LEA R8, R12, 0xc0800000, 0x17 ;  /* 0xc08000000c087811 */ /* 0x000fe200078eb8ff */
[----:B------:R-:W-:Y:S03]  /*1ee0*/  BSSY.RECONVERGENT B2, `(.L_x_26) ;  /* 0x0000036000027945 */ /* 0x000fe60003800200 */
[----:B------:R-:W-:Y:S02]  /*1ef0*/  IADD3 R8, PT, PT, -R8, R7, RZ ;  /* 0x0000000708087210 */ /* 0x000fe40007ffe1ff */
[----:B------:R-:W-:Y:S02]  /*1f00*/  IADD3 R7, PT, PT, R10, -0x7f, RZ ;  /* 0xffffff810a077810 */ /* 0x000fe40007ffe0ff */
[----:B------:R-:W0:Y:S01]  /*1f10*/  MUFU.RCP R9, R8 ;  /* 0x0000000800097308 */ /* 0x000e220000001000 */
[----:B------:R-:W-:Y:S02]  /*1f20*/  FADD.FTZ R11, -R8, -RZ ;  /* 0x800000ff080b7221 */ /* 0x000fe40000010100 */
[----:B------:R-:W-:-:S02]  /*1f30*/  IMAD R0, R7, -0x800000, R0 ;  /* 0xff80000007007824 */ /* 0x000fc400078e0200 */
[----:B0-----:R-:W-:-:S04]  /*1f40*/  FFMA R10, R9, R11, 1 ;  /* 0x3f800000090a7423 */ /* 0x001fc8000000000b */
[----:B------:R-:W-:-:S04]  /*1f50*/  FFMA R14, R9, R10, R9 ;  /* 0x0000000a090e7223 */ /* 0x000fc80000000009 */
[----:B------:R-:W-:-:S04]  /*1f60*/  FFMA R9, R0, R14, RZ ;  /* 0x0000000e00097223 */ /* 0x000fc800000000ff */
[----:B------:R-:W-:-:S04]  /*1f70*/  FFMA R10, R11, R9, R0 ;  /* 0x000000090b0a7223 */ /* 0x000fc80000000000 */
[----:B------:R-:W-:Y:S01]  /*1f80*/  FFMA R13, R14, R10, R9 ;  /* 0x0000000a0e0d7223 */ /* 0x000fe20000000009 */
[----:B------:R-:W-:-:S03]  /*1f90*/  IADD3 R9, PT, PT, R7, 0x7f, -R12 ;  /* 0x0000007f07097810 */ /* 0x000fc60007ffe80c */
[----:B------:R-:W-:Y:S02]  /*1fa0*/  FFMA R10, R11, R13, R0 ;  /* 0x0000000d0b0a7223 */ /* 0x000fe40000000000 */
[----:B------:R-:W-:Y:S02]  /*1fb0*/  IMAD.IADD R9, R9, 0x1, R6 ;  /* 0x0000000109097824 */ /* 0x000fe400078e0206 */
[----:B------:R-:W-:-:S05]  /*1fc0*/  FFMA R0, R14, R10, R13 ;  /* 0x0000000a0e007223 */ /* 0x000fca000000000d */
[----:B------:R-:W-:-:S04]  /*1fd0*/  SHF.R.U32.HI R7, RZ, 0x17, R0 ;  /* 0x00000017ff077819 */ /* 0x000fc80000011600 */
[----:B------:R-:W-:-:S04]  /*1fe0*/  LOP3.LUT R7, R7, 0xff, RZ, 0xc0, !PT ;  /* 0x000000ff07077812 */ /* 0x000fc800078ec0ff */
[----:B------:R-:W-:-:S04]  /*1ff0*/  IADD3 R11, PT, PT, R7, R9, RZ ;  /* 0x00000009070b7210 */ /* 0x000fc80007ffe0ff */
[----:B------:R-:W-:-:S04]  /*2000*/  IADD3 R6, PT, PT, R11, -0x1, RZ ;  /* 0xffffffff0b067810 */ /* 0x000fc80007ffe0ff */
[----:B------:R-:W-:-:S13]  /*2010*/  ISETP.GE.U32.AND P0, PT, R6, 0xfe, PT ;  /* 0x000000fe0600780c */ /* 0x000fda0003f06070 */
[----:B------:R-:W-:Y:S05]  /*2020*/  @!P0 BRA `(.L_x_27) ;  /* 0x0000000000808947 */ /* 0x000fea0003800000 */
[----:B------:R-:W-:-:S13]  /*2030*/  ISETP.GT.AND P0, PT, R11, 0xfe, PT ;  /* 0x000000fe0b00780c */ /* 0x000fda0003f04270 */
[----:B------:R-:W-:Y:S05]  /*2040*/  @P0 BRA `(.L_x_28) ;  /* 0x00000000006c0947 */ /* 0x000fea0003800000 */
[----:B------:R-:W-:-:S13]  /*2050*/  ISETP.GE.AND P0, PT, R11, 0x1, PT ;  /* 0x000000010b00780c */ /* 0x000fda0003f06270 */
[----:B------:R-:W-:Y:S05]  /*2060*/  @P0 BRA `(.L_x_29) ;  /* 0x0000000000740947 */ /* 0x000fea0003800000 */
[----:B------:R-:W-:Y:S02]  /*2070*/  ISETP.GE.AND P0, PT, R11, -0x18, PT ;  /* 0xffffffe80b00780c */ /* 0x000fe40003f06270 */
[----:B------:R-:W-:-:S11]  /*2080*/  LOP3.LUT R0, R0, 0x80000000, RZ, 0xc0, !PT ;  /* 0x8000000000007812 */ /* 0x000fd600078ec0ff */
[----:B------:R-:W-:Y:S05]  /*2090*/  @!P0 BRA `(.L_x_29) ;  /* 0x0000000000688947 */ /* 0x000fea0003800000 */
[CCC-:B------:R-:W-:Y:S01]  /*20a0*/  FFMA.RZ R6, R14.reuse, R10.reuse, R13.reuse ;  /* 0x0000000a0e067223 */ /* 0x1c0fe2000000c00d */
[C---:B------:R-:W-:Y:S02]  /*20b0*/  VIADD R9, R11.reuse, 0x20 ;  /* 0x000000200b097836 */ /* 0x040fe40000000000 */
[-CC-:B------:R-:W-:Y:S01]  /*20c0*/  FFMA.RM R7, R14, R10.reuse, R13.reuse ;  /* 0x0000000a0e077223 */ /* 0x180fe2000000400d */
[C---:B------:R-:W-:Y:S02]  /*20d0*/  ISETP.NE.AND P2, PT, R11.reuse, RZ, PT ;  /* 0x000000ff0b00720c */ /* 0x040fe40003f45270 */
[----:B------:R-:W-:Y:S01]  /*20e0*/  LOP3.LUT R8, R6, 0x7fffff, RZ, 0xc0, !PT ;  /* 0x007fffff06087812 */ /* 0x000fe200078ec0ff */
[----:B------:R-:W-:Y:S01]  /*20f0*/  FFMA.RP R6, R14, R10, R13 ;  /* 0x0000000a0e067223 */ /* 0x000fe2000000800d */
[----:B------:R-:W-:Y:S02]  /*2100*/  ISETP.NE.AND P1, PT, R11, RZ, PT ;  /* 0x000000ff0b00720c */ /* 0x000fe40003f25270 */
[----:B------:R-:W-:-:S02]  /*2110*/  LOP3.LUT R8, R8, 0x800000, RZ, 0xfc, !PT ;  /* 0x0080000008087812 */ /* 0x000fc400078efcff */
[----:B------:R-:W-:Y:S02]  /*2120*/  IADD3 R10, PT, PT, -R11, RZ, RZ ;  /* 0x000000ff0b0a7210 */ /* 0x000fe40007ffe1ff */
[----:B------:R-:W-:Y:S02]  /*2130*/  SHF.L.U32 R9, R8, R9, RZ ;  /* 0x0000000908097219 */ /* 0x000fe400000006ff */
[----:B------:R-:W-:Y:S02]  /*2140*/  FSETP.NEU.FTZ.AND P0, PT, R6, R7, PT ;  /* 0x000000070600720b */ /* 0x000fe40003f1d000 */
[----:B------:R-:W-:Y:S02]  /*2150*/  SEL R7, R10, RZ, P2 ;  /* 0x000000ff0a077207 */ /* 0x000fe40001000000 */
[----:B------:R-:W-:Y:S02]  /*2160*/  ISETP.NE.AND P1, PT, R9, RZ, P1 ;  /* 0x000000ff0900720c */ /* 0x000fe40000f25270 */
[----:B------:R-:W-:-:S02]  /*2170*/  SHF.R.U32.HI R7, RZ, R7, R8 ;  /* 0x00000007ff077219 */ /* 0x000fc40000011608 */
[----:B------:R-:W-:Y:S02]  /*2180*/  PLOP3.LUT P0, PT, P0, P1, PT, 0xf8, 0x8f ;  /* 0x00000000008f781c */ /* 0x000fe40000703f70 */
[----:B------:R-:W-:Y:S02]  /*2190*/  SHF.R.U32.HI R9, RZ, 0x1, R7 ;  /* 0x00000001ff097819 */ /* 0x000fe40000011607 */
[----:B------:R-:W-:-:S04]  /*21a0*/  SEL R6, RZ, 0x1, !P0 ;  /* 0x00000001ff067807 */ /* 0x000fc80004000000 */
[----:B------:R-:W-:-:S04]  /*21b0*/  LOP3.LUT R6, R6, 0x1, R9, 0xf8, !PT ;  /* 0x0000000106067812 */ /* 0x000fc800078ef809 */
[----:B------:R-:W-:-:S04]  /*21c0*/  LOP3.LUT R6, R6, R7, RZ, 0xc0, !PT ;  /* 0x0000000706067212 */ /* 0x000fc800078ec0ff */
[----:B------:R-:W-:-:S04]  /*21d0*/  IADD3 R9, PT, PT, R9, R6, RZ ;  /* 0x0000000609097210 */ /* 0x000fc80007ffe0ff */
[----:B------:R-:W-:Y:S01]  /*21e0*/  LOP3.LUT R0, R9, R0, RZ, 0xfc, !PT ;  /* 0x0000000009007212 */ /* 0x000fe200078efcff */
[----:B------:R-:W-:Y:S06]  /*21f0*/  BRA `(.L_x_29) ;  /* 0x0000000000107947 */ /* 0x000fec0003800000 */
.L_x_28:
[----:B------:R-:W-:-:S04]  /*2200*/  LOP3.LUT R0, R0, 0x80000000, RZ, 0xc0, !PT ;  /* 0x8000000000007812 */ /* 0x000fc800078ec0ff */
[----:B------:R-:W-:Y:S01]  /*2210*/  LOP3.LUT R0, R0, 0x7f800000, RZ, 0xfc, !PT ;  /* 0x7f80000000007812 */ /* 0x000fe200078efcff */
[----:B------:R-:W-:Y:S06]  /*2220*/  BRA `(.L_x_29) ;  /* 0x0000000000047947 */ /* 0x000fec0003800000 */
.L_x_27:
[----:B------:R-:W-:-:S07]  /*2230*/  IMAD R0, R9, 0x800000, R0 ;  /* 0x0080000009007824 */ /* 0x000fce00078e0200 */
.L_x_29:
[----:B------:R-:W-:Y:S05]  /*2240*/  BSYNC.RECONVERGENT B2 ;  /* 0x0000000000027941 */ /* 0x000fea0003800200 */
.L_x_26:
[----:B------:R-:W-:Y:S05]  /*2250*/  BRA `(.L_x_30) ;  /* 0x0000000000207947 */ /* 0x000fea0003800000 */
.L_x_25:
[----:B------:R-:W-:-:S04]  /*2260*/  LOP3.LUT R0, R7, 0x80000000, R0, 0x48, !PT ;  /* 0x8000000007007812 */ /* 0x000fc800078e4800 */
[----:B------:R-:W-:Y:S01]  /*2270*/  LOP3.LUT R0, R0, 0x7f800000, RZ, 0xfc, !PT ;  /* 0x7f80000000007812 */ /* 0x000fe200078efcff */
[----:B------:R-:W-:Y:S06]  /*2280*/  BRA `(.L_x_30) ;  /* 0x0000000000147947 */ /* 0x000fec0003800000 */
.L_x_24:
[----:B------:R-:W-:Y:S01]  /*2290*/  LOP3.LUT R0, R7, 0x80000000, R0, 0x48, !PT ;  /* 0x8000000007007812 */ /* 0x000fe200078e4800 */
[----:B------:R-:W-:Y:S06]  /*22a0*/  BRA `(.L_x_30) ;  /* 0x00000000000c7947 */ /* 0x000fec0003800000 */
.L_x_23:
[----:B------:R-:W0:Y:S01]  /*22b0*/  MUFU.RSQ R0, -QNAN ;  /* 0xffc0000000007908 */ /* 0x000e220000001400 */
[----:B------:R-:W-:Y:S05]  /*22c0*/  BRA `(.L_x_30) ;  /* 0x0000000000047947 */ /* 0x000fea0003800000 */
.L_x_22:
[----:B------:R-:W-:-:S07]  /*22d0*/  FADD.FTZ R0, R0, R3 ;  /* 0x0000000300007221 */ /* 0x000fce0000010000 */
.L_x_30:
[----:B------:R-:W-:Y:S05]  /*22e0*/  BSYNC.RECONVERGENT B1 ;  /* 0x0000000000017941 */ /* 0x000fea0003800200 */
.L_x_20:
[----:B------:R-:W-:Y:S01]  /*22f0*/  HFMA2 R7, -RZ, RZ, 0, 0 ;  /* 0x00000000ff077431 */ /* 0x000fe200000001ff */
[----:B------:R-:W-:-:S04]  /*2300*/  MOV R6, R4 ;  /* 0x0000000400067202 */ /* 0x000fc80000000f00 */
[----:B0-----:R-:W-:Y:S05]  /*2310*/  RET.REL.NODEC R6 `(_Z11getNewMeansN6thrust24THRUST_300001_SM_1000_NS10device_ptrIfEES2_S2_S2_NS1_IiEEi) ;  /* 0xffffffdc06387950 */ /* 0x001fea0003c3ffff */
.L_x_31:
        /* <DEDUP_REMOVED lines=14> */
.L_x_45:


//--------------------- .text._Z11setClustersN6thrust24THRUST_300001_SM_1000_NS10device_ptrIfEES2_NS1_IiEES2_S2_S2_S2_iiS3_S3_ --------------------------
	.section	.text._Z11setClustersN6thrust24THRUST_300001_SM_1000_NS10device_ptrIfEES2_NS1_IiEES2_S2_S2_S2_iiS3_S3_,"ax",@progbits
	.align	128
        .global         _Z11setClustersN6thrust24THRUST_300001_SM_1000_NS10device_ptrIfEES2_NS1_IiEES2_S2_S2_S2_iiS3_S3_
        .type           _Z11setClustersN6thrust24THRUST_300001_SM_1000_NS10device_ptrIfEES2_NS1_IiEES2_S2_S2_S2_iiS3_S3_,@function
        .size           _Z11setClustersN6thrust24THRUST_300001_SM_1000_NS10device_ptrIfEES2_NS1_IiEES2_S2_S2_S2_iiS3_S3_,(.L_x_51 - _Z11setClustersN6thrust24THRUST_300001_SM_1000_NS10device_ptrIfEES2_NS1_IiEES2_S2_S2_S2_iiS3_S3_)
        .other          _Z11setClustersN6thrust24THRUST_300001_SM_1000_NS10device_ptrIfEES2_NS1_IiEES2_S2_S2_S2_iiS3_S3_,@"STO_CUDA_ENTRY STV_DEFAULT"
_Z11setClustersN6thrust24THRUST_300001_SM_1000_NS10device_ptrIfEES2_NS1_IiEES2_S2_S2_S2_iiS3_S3_:
.text._Z11setClustersN6thrust24THRUST_300001_SM_1000_NS10device_ptrIfEES2_NS1_IiEES2_S2_S2_S2_iiS3_S3_:
[----:B------:R-:W-:Y:S01]  /*0000*/  LDC R1, c[0x0][0x37c] ;  /* 0x0000df00ff017b82 */ /* 0x000fe20000000800 */
[----:B------:R-:W0:Y:S01]  /*0010*/  S2R R0, SR_TID.X ;  /* 0x0000000000007919 */ /* 0x000e220000002100 */
[----:B------:R-:W0:Y:S01]  /*0020*/  LDCU UR9, c[0x0][0x360] ;  /* 0x00006c00ff0977ac */ /* 0x000e220008000800 */
[----:B------:R-:W0:Y:S01]  /*0030*/  S2R R3, SR_CTAID.X ;  /* 0x0000000000037919 */ /* 0x000e220000002500 */
[----:B------:R-:W1:Y:S01]  /*0040*/  LDCU UR4, c[0x0][0x3b8] ;  /* 0x00007700ff0477ac */ /* 0x000e620008000800 */
[----:B0-----:R-:W-:-:S05]  /*0050*/  IMAD R2, R3, UR9, R0 ;  /* 0x0000000903027c24 */ /* 0x001fca000f8e0200 */
[----:B-1----:R-:W-:-:S13]  /*0060*/  ISETP.GE.AND P0, PT, R2, UR4, PT ;  /* 0x0000000402007c0c */ /* 0x002fda000bf06270 */
[----:B------:R-:W-:Y:S05]  /*0070*/  @P0 EXIT ;  /* 0x000000000000094d */ /* 0x000fea0003800000 */
[----:B------:R-:W0:Y:S01]  /*0080*/  LDC R13, c[0x0][0x3bc] ;  /* 0x0000ef00ff0d7b82 */ /* 0x000e220000000800 */
[----:B------:R-:W1:Y:S07]  /*0090*/  LDCU.64 UR10, c[0x0][0x358] ;  /* 0x00006b00ff0a77ac */ /* 0x000e6e0008000a00 */
[----:B------:R-:W2:Y:S08]  /*00a0*/  S2UR UR5, SR_CgaCtaId ;  /* 0x00000000000579c3 */ /* 0x000eb00000008800 */
[----:B------:R-:W3:Y:S01]  /*00b0*/  LDC.64 R8, c[0x0][0x380] ;  /* 0x0000e000ff087b82 */ /* 0x000ee20000000a00 */
[----:B0-----:R-:W-:-:S07]  /*00c0*/  ISETP.GE.AND P0, PT, R0, R13, PT ;  /* 0x0000000d0000720c */ /* 0x001fce0003f06270 */
[----:B------:R-:W0:Y:S08]  /*00d0*/  LDC.64 R10, c[0x0][0x388] ;  /* 0x0000e200ff0a7b82 */ /* 0x000e300000000a00 */
[----:B------:R-:W4:Y:S08]  /*00e0*/  @!P0 LDC.64 R4, c[0x0][0x398] ;  /* 0x0000e600ff048b82 */ /* 0x000f300000000a00 */
[----:B------:R-:W2:Y:S01]  /*00f0*/  @!P0 LDC.64 R6, c[0x0][0x3a0] ;  /* 0x0000e800ff068b82 */ /* 0x000ea20000000a00 */
[----:B----4-:R-:W-:-:S06]  /*0100*/  @!P0 IMAD.WIDE.U32 R4, R0, 0x4, R4 ;  /* 0x0000000400048825 */ /* 0x010fcc00078e0004 */
[----:B-1----:R-:W4:Y:S01]  /*0110*/  @!P0 LDG.E R5, desc[UR10][R4.64] ;  /* 0x0000000a04058981 */ /* 0x002f22000c1e1900 */
[----:B--2---:R-:W-:-:S06]  /*0120*/  @!P0 IMAD.WIDE.U32 R6, R0, 0x4, R6 ;  /* 0x0000000400068825 */ /* 0x004fcc00078e0006 */
[----:B------:R-:W2:Y:S01]  /*0130*/  @!P0 LDG.E R6, desc[UR10][R6.64] ;  /* 0x0000000a06068981 */ /* 0x000ea2000c1e1900 */
[----:B------:R-:W-:Y:S02]  /*0140*/  UMOV UR4, 0x400 ;  /* 0x0000040000047882 */ /* 0x000fe40000000000 */
[----:B------:R-:W-:-:S06]  /*0150*/  ULEA UR4, UR5, UR4, 0x18 ;  /* 0x0000000405047291 */ /* 0x000fcc000f8ec0ff */
[----:B------:R-:W-:-:S04]  /*0160*/  LEA R12, R0, UR4, 0x2 ;  /* 0x00000004000c7c11 */ /* 0x000fc8000f8e10ff */
[----:B------:R-:W-:Y:S01]  /*0170*/  @!P0 LEA R19, R13, R12, 0x2 ;  /* 0x0000000c0d138211 */ /* 0x000fe200078e10ff */
[----:B---3--:R-:W-:-:S04]  /*0180*/  IMAD.WIDE R8, R2, 0x4, R8 ;  /* 0x0000000402087825 */ /* 0x008fc800078e0208 */
[----:B0-----:R-:W-:Y:S01]  /*0190*/  IMAD.WIDE R10, R2, 0x4, R10 ;  /* 0x00000004020a7825 */ /* 0x001fe200078e020a */
[----:B----4-:R0:W-:Y:S04]  /*01a0*/  @!P0 STS [R12], R5 ;  /* 0x000000050c008388 */ /* 0x0101e80000000800 */
[----:B--2---:R0:W-:Y:S01]  /*01b0*/  @!P0 STS [R19], R6 ;  /* 0x0000000613008388 */ /* 0x0041e20000000800 */
[----:B------:R-:W-:Y:S06]  /*01c0*/  BAR.SYNC.DEFER_BLOCKING 0x0 ;  /* 0x0000000000007b1d */ /* 0x000fec0000010000 */
[----:B------:R0:W5:Y:S04]  /*01d0*/  LDG.E R14, desc[UR10][R8.64] ;  /* 0x0000000a080e7981 */ /* 0x000168000c1e1900 */
[----:B------:R0:W5:Y:S01]  /*01e0*/  LDG.E R15, desc[UR10][R10.64] ;  /* 0x0000000a0a0f7981 */ /* 0x000162000c1e1900 */
[----:B------:R-:W-:Y:S01]  /*01f0*/  ISETP.GE.AND P0, PT, R13, 0x1, PT ;  /* 0x000000010d00780c */ /* 0x000fe20003f06270 */
[----:B------:R-:W-:-:S12]  /*0200*/  IMAD.MOV.U32 R17, RZ, RZ, 0x7fffffff ;  /* 0x7fffffffff117424 */ /* 0x000fd800078e00ff */
[----:B0-----:R-:W-:Y:S05]  /*0210*/  @!P0 BRA `(.L_x_32) ;  /* 0x0000000800888947 */ /* 0x001fea0003800000 */
[C---:B------:R-:W-:Y:S01]  /*0220*/  ISETP.GE.U32.AND P2, PT, R13.reuse, 0x8, PT ;  /* 0x000000080d00780c */ /* 0x040fe20003f46070 */
[----:B------:R-:W-:Y:S01]  /*0230*/  HFMA2 R18, -RZ, RZ, 0, 0 ;  /* 0x00000000ff127431 */ /* 0x000fe200000001ff */
[----:B------:R-:W-:Y:S01]  /*0240*/  LOP3.LUT R23, R13, 0x7, RZ, 0xc0, !PT ;  /* 0x000000070d177812 */ /* 0x000fe200078ec0ff */
[----:B------:R-:W-:Y:S01]  /*0250*/  IMAD.MOV.U32 R8, RZ, RZ, 0x7f7fffff ;  /* 0x7f7fffffff087424 */ /* 0x000fe200078e00ff */
[----:B------:R-:W-:Y:S02]  /*0260*/  MOV R17, 0x7fffffff ;  /* 0x7fffffff00117802 */ /* 0x000fe40000000f00 */
[----:B------:R-:W-:-:S07]  /*0270*/  ISETP.NE.AND P1, PT, R23, RZ, PT ;  /* 0x000000ff1700720c */ /* 0x000fce0003f25270 */
[----:B------:R-:W-:Y:S06]  /*0280*/  @!P2 BRA `(.L_x_33) ;  /* 0x000000040034a947 */ /* 0x000fec0003800000 */
[----:B------:R-:W-:Y:S01]  /*0290*/  UIADD3 UR5, UPT, UPT, UR4, 0x10, URZ ;  /* 0x0000001004057890 */ /* 0x000fe2000fffe0ff */
[----:B------:R-:W-:Y:S01]  /*02a0*/  LOP3.LUT R18, R13, 0x7ffffff8, RZ, 0xc0, !PT ;  /* 0x7ffffff80d127812 */ /* 0x000fe200078ec0ff */
[----:B------:R-:W-:Y:S01]  /*02b0*/  IMAD.MOV.U32 R17, RZ, RZ, 0x7fffffff ;  /* 0x7fffffffff117424 */ /* 0x000fe200078e00ff */
[----:B------:R-:W-:Y:S01]  /*02c0*/  MOV R8, 0x7f7fffff ;  /* 0x7f7fffff00087802 */ /* 0x000fe20000000f00 */
[----:B------:R-:W-:Y:S02]  /*02d0*/  IMAD.MOV.U32 R16, RZ, RZ, RZ ;  /* 0x000000ffff107224 */ /* 0x000fe400078e00ff */
[----:B------:R-:W-:-:S07]  /*02e0*/  MOV R20, UR5 ;  /* 0x0000000500147c02 */ /* 0x000fce0008000f00 */
.L_x_34:
[----:B------:R-:W-:Y:S01]  /*02f0*/  IMAD R19, R13, 0x4, R20 ;  /* 0x000000040d137824 */ /* 0x000fe200078e0214 */
[----:B------:R-:W0:Y:S04]  /*0300*/  LDS.128 R4, [R20+-0x10] ;  /* 0xfffff00014047984 */ /* 0x000e280000000c00 */
[----:B------:R-:W1:Y:S04]  /*0310*/  LDS R10, [R19+-0x10] ;  /* 0xfffff000130a7984 */ /* 0x000e680000000800 */
[----:B------:R-:W2:Y:S04]  /*0320*/  LDS R26, [R19+-0xc] ;  /* 0xfffff400131a7984 */ /* 0x000ea80000000800 */
[----:B------:R-:W3:Y:S04]  /*0330*/  LDS R22, [R19+-0x8] ;  /* 0xfffff80013167984 */ /* 0x000ee80000000800 */
[----:B------:R-:W4:Y:S01]  /*0340*/  LDS R24, [R19+-0x4] ;  /* 0xfffffc0013187984 */ /* 0x000f220000000800 */
[C---:B0----5:R-:W-:Y:S01]  /*0350*/  FADD R4, R14.reuse, -R4 ;  /* 0x800000040e047221 */ /* 0x061fe20000000000 */
[C---:B------:R-:W-:Y:S01]  /*0360*/  FADD R5, R14.reuse, -R5 ;  /* 0x800000050e057221 */ /* 0x040fe20000000000 */
[C---:B------:R-:W-:Y:S01]  /*0370*/  FADD R6, R14.reuse, -R6 ;  /* 0x800000060e067221 */ /* 0x040fe20000000000 */
[----:B------:R-:W-:Y:S01]  /*0380*/  FADD R7, R14, -R7 ;  /* 0x800000070e077221 */ /* 0x000fe20000000000 */
[----:B-1----:R-:W-:-:S04]  /*0390*/  FADD R10, R15, -R10 ;  /* 0x8000000a0f0a7221 */ /* 0x002fc80000000000 */
[----:B------:R-:W-:Y:S01]  /*03a0*/  FMUL R9, R10, R10 ;  /* 0x0000000a0a097220 */ /* 0x000fe20000400000 */
[----:B--2---:R-:W-:Y:S02]  /*03b0*/  FADD R25, R15, -R26 ;  /* 0x8000001a0f197221 */ /* 0x004fe40000000000 */
[----:B------:R-:W0:Y:S01]  /*03c0*/  LDS R26, [R19+0x4] ;  /* 0x00000400131a7984 */ /* 0x000e220000000800 */
[----:B------:R-:W-:Y:S01]  /*03d0*/  FFMA R9, R4, R4, R9 ;  /* 0x0000000404097223 */ /* 0x000fe20000000009 */
[----:B------:R-:W-:Y:S01]  /*03e0*/  FMUL R28, R25, R25 ;  /* 0x00000019191c7220 */ /* 0x000fe20000400000 */
[C---:B---3--:R-:W-:Y:S01]  /*03f0*/  FADD R25, R15.reuse, -R22 ;  /* 0x800000160f197221 */ /* 0x048fe20000000000 */
[----:B------:R-:W1:Y:S01]  /*0400*/  LDS R4, [R19] ;  /* 0x0000000013047984 */ /* 0x000e620000000800 */
[----:B----4-:R-:W-:Y:S01]  /*0410*/  FADD R24, R15, -R24 ;  /* 0x800000180f187221 */ /* 0x010fe20000000000 */
[-C--:B------:R-:W-:Y:S01]  /*0420*/  FSETP.GEU.AND P3, PT, R9, R8.reuse, PT ;  /* 0x000000080900720b */ /* 0x080fe20003f6e000 */
[----:B------:R-:W-:Y:S01]  /*0430*/  FFMA R5, R5, R5, R28 ;  /* 0x0000000505057223 */ /* 0x000fe2000000001c */
[----:B------:R-:W2:Y:S01]  /*0440*/  LDS R22, [R19+0xc] ;  /* 0x00000c0013167984 */ /* 0x000ea20000000800 */
[----:B------:R-:W-:Y:S01]  /*0450*/  FMUL R25, R25, R25 ;  /* 0x0000001919197220 */ /* 0x000fe20000400000 */
[----:B------:R-:W-:Y:S01]  /*0460*/  FSEL R21, R9, R8, !P3 ;  /* 0x0000000809157208 */ /* 0x000fe20005800000 */
[----:B------:R-:W-:Y:S01]  /*0470*/  FMUL R24, R24, R24 ;  /* 0x0000001818187220 */ /* 0x000fe20000400000 */
[----:B------:R3:W4:Y:S01]  /*0480*/  LDS.128 R8, [R20] ;  /* 0x0000000014087984 */ /* 0x0007220000000c00 */
[----:B------:R-:W-:Y:S01]  /*0490*/  FFMA R6, R6, R6, R25 ;  /* 0x0000000606067223 */ /* 0x000fe20000000019 */
[----:B------:R-:W-:Y:S01]  /*04a0*/  FSETP.GEU.AND P6, PT, R5, R21, PT ;  /* 0x000000150500720b */ /* 0x000fe20003fce000 */
[----:B------:R-:W-:Y:S01]  /*04b0*/  FFMA R24, R7, R7, R24 ;  /* 0x0000000707187223 */ /* 0x000fe20000000018 */
[----:B------:R-:W4:Y:S01]  /*04c0*/  LDS R28, [R19+0x8] ;  /* 0x00000800131c7984 */ /* 0x000f220000000800 */
[----:B------:R-:W-:-:S02]  /*04d0*/  SEL R17, R16, R17, !P3 ;  /* 0x0000001110117207 */ /* 0x000fc40005800000 */
[----:B------:R-:W-:Y:S01]  /*04e0*/  FSEL R5, R5, R21, !P6 ;  /* 0x0000001505057208 */ /* 0x000fe20007000000 */
[----:B---3--:R-:W-:-:S03]  /*04f0*/  VIADD R20, R20, 0x20 ;  /* 0x0000002014147836 */ /* 0x008fc60000000000 */
[----:B------:R-:W-:-:S04]  /*0500*/  FSETP.GEU.AND P5, PT, R6, R5, PT ;  /* 0x000000050600720b */ /* 0x000fc80003fae000 */
[----:B------:R-:W-:Y:S02]  /*0510*/  FSEL R5, R6, R5, !P5 ;  /* 0x0000000506057208 */ /* 0x000fe40006800000 */
[----:B------:R-:W-:Y:S02]  /*0520*/  @!P6 IADD3 R17, PT, PT, R16, 0x1, RZ ;  /* 0x000000011011e810 */ /* 0x000fe40007ffe0ff */
[----:B------:R-:W-:-:S04]  /*0530*/  FSETP.GEU.AND P4, PT, R24, R5, PT ;  /* 0x000000051800720b */ /* 0x000fc80003f8e000 */
[----:B------:R-:W-:Y:S02]  /*0540*/  FSEL R5, R24, R5, !P4 ;  /* 0x0000000518057208 */ /* 0x000fe40006000000 */
[----:B------:R-:W-:Y:S01]  /*0550*/  @!P5 IADD3 R17, PT, PT, R16, 0x2, RZ ;  /* 0x000000021011d810 */ /* 0x000fe20007ffe0ff */
[C---:B0-----:R-:W-:Y:S01]  /*0560*/  FADD R26, R15.reuse, -R26 ;  /* 0x8000001a0f1a7221 */ /* 0x041fe20000000000 */
[----:B-1----:R-:W-:-:S03]  /*0570*/  FADD R4, R15, -R4 ;  /* 0x800000040f047221 */ /* 0x002fc60000000000 */
[----:B------:R-:W-:Y:S02]  /*0580*/  FMUL R26, R26, R26 ;  /* 0x0000001a1a1a7220 */ /* 0x000fe40000400000 */
[----:B------:R-:W-:Y:S02]  /*0590*/  @!P4 VIADD R17, R16, 0x3 ;  /* 0x000000031011c836 */ /* 0x000fe40000000000 */
[----:B------:R-:W-:Y:S01]  /*05a0*/  FMUL R7, R4, R4 ;  /* 0x0000000404077220 */ /* 0x000fe20000400000 */
[C---:B--2---:R-:W-:Y:S01]  /*05b0*/  FADD R22, R15.reuse, -R22 ;  /* 0x800000160f167221 */ /* 0x044fe20000000000 */
[C---:B----4-:R-:W-:Y:S01]  /*05c0*/  FADD R8, R14.reuse, -R8 ;  /* 0x800000080e087221 */ /* 0x050fe20000000000 */
[C---:B------:R-:W-:Y:S01]  /*05d0*/  FADD R9, R14.reuse, -R9 ;  /* 0x800000090e097221 */ /* 0x040fe20000000000 */
[C---:B------:R-:W-:Y:S01]  /*05e0*/  FADD R10, R14.reuse, -R10 ;  /* 0x8000000a0e0a7221 */ /* 0x040fe20000000000 */
[----:B------:R-:W-:Y:S01]  /*05f0*/  FADD R11, R14, -R11 ;  /* 0x8000000b0e0b7221 */ /* 0x000fe20000000000 */
[----:B------:R-:W-:Y:S01]  /*0600*/  FFMA R8, R8, R8, R7 ;  /* 0x0000000808087223 */ /* 0x000fe20000000007 */
[----:B------:R-:W-:Y:S01]  /*0610*/  FADD R28, R15, -R28 ;  /* 0x8000001c0f1c7221 */ /* 0x000fe20000000000 */
[----:B------:R-:W-:Y:S01]  /*0620*/  FFMA R26, R9, R9, R26 ;  /* 0x00000009091a7223 */ /* 0x000fe2000000001a */
[----:B------:R-:W-:-:S02]  /*0630*/  FMUL R22, R22, R22 ;  /* 0x0000001616167220 */ /* 0x000fc40000400000 */
[----:B------:R-:W-:Y:S01]  /*0640*/  FSETP.GEU.AND P2, PT, R8, R5, PT ;  /* 0x000000050800720b */ /* 0x000fe20003f4e000 */
[----:B------:R-:W-:Y:S01]  /*0650*/  FMUL R7, R28, R28 ;  /* 0x0000001c1c077220 */ /* 0x000fe20000400000 */
[----:B------:R-:W-:Y:S02]  /*0660*/  FFMA R22, R11, R11, R22 ;  /* 0x0000000b0b167223 */ /* 0x000fe40000000016 */
[----:B------:R-:W-:Y:S01]  /*0670*/  FSEL R5, R8, R5, !P2 ;  /* 0x0000000508057208 */ /* 0x000fe20005000000 */
[----:B------:R-:W-:-:S03]  /*0680*/  FFMA R10, R10, R10, R7 ;  /* 0x0000000a0a0a7223 */ /* 0x000fc60000000007 */
[----:B------:R-:W-:-:S04]  /*0690*/  FSETP.GEU.AND P3, PT, R26, R5, PT ;  /* 0x000000051a00720b */ /* 0x000fc80003f6e000 */
[----:B------:R-:W-:Y:S02]  /*06a0*/  FSEL R5, R26, R5, !P3 ;  /* 0x000000051a057208 */ /* 0x000fe40005800000 */
[----:B------:R-:W-:Y:S02]  /*06b0*/  @!P2 IADD3 R17, PT, PT, R16, 0x4, RZ ;  /* 0x000000041011a810 */ /* 0x000fe40007ffe0ff */
[----:B------:R-:W-:-:S04]  /*06c0*/  FSETP.GEU.AND P6, PT, R10, R5, PT ;  /* 0x000000050a00720b */ /* 0x000fc80003fce000 */
[----:B------:R-:W-:Y:S02]  /*06d0*/  FSEL R5, R10, R5, !P6 ;  /* 0x000000050a057208 */ /* 0x000fe40007000000 */
[----:B------:R-:W-:Y:S02]  /*06e0*/  @!P3 IADD3 R17, PT, PT, R16, 0x5, RZ ;  /* 0x000000051011b810 */ /* 0x000fe40007ffe0ff */
[----:B------:R-:W-:-:S04]  /*06f0*/  FSETP.GEU.AND P4, PT, R22, R5, PT ;  /* 0x000000051600720b */ /* 0x000fc80003f8e000 */
[----:B------:R-:W-:Y:S01]  /*0700*/  FSEL R8, R22, R5, !P4 ;  /* 0x0000000516087208 */ /* 0x000fe20006000000 */
[----:B------:R-:W-:-:S08]  /*0710*/  @!P6 VIADD R17, R16, 0x6 ;  /* 0x000000061011e836 */ /* 0x000fd00000000000 */
[C---:B------:R-:W-:Y:S02]  /*0720*/  @!P4 IADD3 R17, PT, PT, R16.reuse, 0x7, RZ ;  /* 0x000000071011c810 */ /* 0x040fe40007ffe0ff */
[----:B------:R-:W-:-:S04]  /*0730*/  IADD3 R16, PT, PT, R16, 0x8, RZ ;  /* 0x0000000810107810 */ /* 0x000fc80007ffe0ff */
[----:B------:R-:W-:-:S13]  /*0740*/  ISETP.NE.AND P2, PT, R16, R18, PT ;  /* 0x000000121000720c */ /* 0x000fda0003f45270 */
[----:B------:R-:W-:Y:S05]  /*0750*/  @P2 BRA `(.L_x_34) ;  /* 0xfffffff800e42947 */ /* 0x000fea000383ffff */
.L_x_33:
[----:B------:R-:W-:Y:S05]  /*0760*/  @!P1 BRA `(.L_x_32) ;  /* 0x0000000400349947 */ /* 0x000fea0003800000 */
[----:B------:R-:W-:Y:S02]  /*0770*/  ISETP.GE.U32.AND P1, PT, R23, 0x4, PT ;  /* 0x000000041700780c */ /* 0x000fe40003f26070 */
[----:B------:R-:W-:-:S04]  /*0780*/  LOP3.LUT R19, R13, 0x3, RZ, 0xc0, !PT ;  /* 0x000000030d137812 */ /* 0x000fc800078ec0ff */
[----:B------:R-:W-:-:S07]  /*0790*/  ISETP.NE.AND P5, PT, R19, RZ, PT ;  /* 0x000000ff1300720c */ /* 0x000fce0003fa5270 */
[----:B------:R-:W-:Y:S06]  /*07a0*/  @!P1 BRA `(.L_x_35) ;  /* 0x0000000000949947 */ /* 0x000fec0003800000 */
[----:B------:R-:W-:-:S04]  /*07b0*/  LEA R16, R18, UR4, 0x2 ;  /* 0x0000000412107c11 */ /* 0x000fc8000f8e10ff */
[----:B------:R-:W-:Y:S01]  /*07c0*/  LEA R9, R13, R16, 0x2 ;  /* 0x000000100d097211 */ /* 0x000fe200078e10ff */
[----:B------:R-:W0:Y:S04]  /*07d0*/  LDS.64 R4, [R16] ;  /* 0x0000000010047984 */ /* 0x000e280000000a00 */
[----:B------:R-:W1:Y:S04]  /*07e0*/  LDS R20, [R9] ;  /* 0x0000000009147984 */ /* 0x000e680000000800 */
[----:B------:R-:W2:Y:S04]  /*07f0*/  LDS R22, [R9+0x4] ;  /* 0x0000040009167984 */ /* 0x000ea80000000800 */
[----:B------:R-:W3:Y:S04]  /*0800*/  LDS R24, [R9+0x8] ;  /* 0x0000080009187984 */ /* 0x000ee80000000800 */
[----:B------:R-:W4:Y:S04]  /*0810*/  LDS.64 R6, [R16+0x8] ;  /* 0x0000080010067984 */ /* 0x000f280000000a00 */
[----:B------:R4:W4:Y:S01]  /*0820*/  LDS R10, [R9+0xc] ;  /* 0x00000c00090a7984 */ /* 0x0009220000000800 */
[C---:B0----5:R-:W-:Y:S01]  /*0830*/  FADD R4, R14.reuse, -R4 ;  /* 0x800000040e047221 */ /* 0x061fe20000000000 */
[----:B------:R-:W-:Y:S01]  /*0840*/  FADD R5, R14, -R5 ;  /* 0x800000050e057221 */ /* 0x000fe20000000000 */
[----:B-1----:R-:W-:-:S04]  /*0850*/  FADD R20, R15, -R20 ;  /* 0x800000140f147221 */ /* 0x002fc80000000000 */
[----:B------:R-:W-:Y:S01]  /*0860*/  FMUL R11, R20, R20 ;  /* 0x00000014140b7220 */ /* 0x000fe20000400000 */
[----:B--2---:R-:W-:-:S03]  /*0870*/  FADD R22, R15, -R22 ;  /* 0x800000160f167221 */ /* 0x004fc60000000000 */
[----:B------:R-:W-:Y:S01]  /*0880*/  FFMA R11, R4, R4, R11 ;  /* 0x00000004040b7223 */ /* 0x000fe2000000000b */
[----:B------:R-:W-:Y:S01]  /*0890*/  FMUL R22, R22, R22 ;  /* 0x0000001616167220 */ /* 0x000fe20000400000 */
[----:B---3--:R-:W-:Y:S01]  /*08a0*/  FADD R24, R15, -R24 ;  /* 0x800000180f187221 */ /* 0x008fe20000000000 */
[----:B----4-:R-:W-:Y:S02]  /*08b0*/  FADD R6, R14, -R6 ;  /* 0x800000060e067221 */ /* 0x010fe40000000000 */
[----:B------:R-:W-:Y:S01]  /*08c0*/  FSETP.GEU.AND P1, PT, R11, R8, PT ;  /* 0x000000080b00720b */ /* 0x000fe20003f2e000 */
[----:B------:R-:W-:Y:S01]  /*08d0*/  FFMA R5, R5, R5, R22 ;  /* 0x0000000505057223 */ /* 0x000fe20000000016 */
[----:B------:R-:W-:Y:S01]  /*08e0*/  FMUL R9, R24, R24 ;  /* 0x0000001818097220 */ /* 0x000fe20000400000 */
[----:B------:R-:W-:Y:S01]  /*08f0*/  FADD R10, R15, -R10 ;  /* 0x8000000a0f0a7221 */ /* 0x000fe20000000000 */
[----:B------:R-:W-:Y:S01]  /*0900*/  FSEL R8, R11, R8, !P1 ;  /* 0x000000080b087208 */ /* 0x000fe20004800000 */
[----:B------:R-:W-:Y:S01]  /*0910*/  FADD R7, R14, -R7 ;  /* 0x800000070e077221 */ /* 0x000fe20000000000 */
[----:B------:R-:W-:Y:S01]  /*0920*/  FFMA R6, R6, R6, R9 ;  /* 0x0000000606067223 */ /* 0x000fe20000000009 */
[----:B------:R-:W-:Y:S01]  /*0930*/  FMUL R10, R10, R10 ;  /* 0x0000000a0a0a7220 */ /* 0x000fe20000400000 */
[----:B------:R-:W-:-:S02]  /*0940*/  FSETP.GEU.AND P2, PT, R5, R8, PT ;  /* 0x000000080500720b */ /* 0x000fc40003f4e000 */
[----:B------:R-:W-:Y:S01]  /*0950*/  SEL R17, R18, R17, !P1 ;  /* 0x0000001112117207 */ /* 0x000fe20004800000 */
[----:B------:R-:W-:Y:S01]  /*0960*/  FFMA R10, R7, R7, R10 ;  /* 0x00000007070a7223 */ /* 0x000fe2000000000a */
[----:B------:R-:W-:-:S04]  /*0970*/  FSEL R5, R5, R8, !P2 ;  /* 0x0000000805057208 */ /* 0x000fc80005000000 */
[----:B------:R-:W-:-:S04]  /*0980*/  FSETP.GEU.AND P3, PT, R6, R5, PT ;  /* 0x000000050600720b */ /* 0x000fc80003f6e000 */
[----:B------:R-:W-:Y:S02]  /*0990*/  FSEL R5, R6, R5, !P3 ;  /* 0x0000000506057208 */ /* 0x000fe40005800000 */
[----:B------:R-:W-:Y:S02]  /*09a0*/  @!P2 IADD3 R17, PT, PT, R18, 0x1, RZ ;  /* 0x000000011211a810 */ /* 0x000fe40007ffe0ff */
[----:B------:R-:W-:-:S04]  /*09b0*/  FSETP.GEU.AND P4, PT, R10, R5, PT ;  /* 0x000000050a00720b */ /* 0x000fc80003f8e000 */
[----:B------:R-:W-:Y:S01]  /*09c0*/  FSEL R8, R10, R5, !P4 ;  /* 0x000000050a087208 */ /* 0x000fe20006000000 */
[----:B------:R-:W-:-:S08]  /*09d0*/  @!P3 VIADD R17, R18, 0x2 ;  /* 0x000000021211b836 */ /* 0x000fd00000000000 */
[C---:B------:R-:W-:Y:S02]  /*09e0*/  @!P4 IADD3 R17, PT, PT, R18.reuse, 0x3, RZ ;  /* 0x000000031211c810 */ /* 0x040fe40007ffe0ff */
[----:B------:R-:W-:-:S07]  /*09f0*/  IADD3 R18, PT, PT, R18, 0x4, RZ ;  /* 0x0000000412127810 */ /* 0x000fce0007ffe0ff */
.L_x_35:
[----:B------:R-:W-:Y:S05]  /*0a00*/  @!P5 BRA `(.L_x_32) ;  /* 0x00000000008cd947 */ /* 0x000fea0003800000 */
[----:B------:R-:W-:Y:S02]  /*0a10*/  ISETP.NE.AND P1, PT, R19, 0x1, PT ;  /* 0x000000011300780c */ /* 0x000fe40003f25270 */
[----:B------:R-:W-:-:S04]  /*0a20*/  LOP3.LUT R4, R13, 0x1, RZ, 0xc0, !PT ;  /* 0x000000010d047812 */ /* 0x000fc800078ec0ff */
[----:B------:R-:W-:-:S07]  /*0a30*/  ISETP.NE.U32.AND P2, PT, R4, 0x1, PT ;  /* 0x000000010400780c */ /* 0x000fce0003f45070 */
[----:B------:R-:W-:Y:S06]  /*0a40*/  @!P1 BRA `(.L_x_36) ;  /* 0x0000000000509947 */ /* 0x000fec0003800000 */
[----:B------:R-:W-:-:S05]  /*0a50*/  LEA R4, R18, UR4, 0x2 ;  /* 0x0000000412047c11 */ /* 0x000fca000f8e10ff */
[----:B------:R-:W-:Y:S02]  /*0a60*/  IMAD R7, R13, 0x4, R4 ;  /* 0x000000040d077824 */ /* 0x000fe400078e0204 */
[----:B------:R-:W0:Y:S04]  /*0a70*/  LDS.64 R4, [R4] ;  /* 0x0000000004047984 */ /* 0x000e280000000a00 */
[----:B------:R-:W1:Y:S04]  /*0a80*/  LDS R6, [R7] ;  /* 0x0000000007067984 */ /* 0x000e680000000800 */
[----:B------:R-:W2:Y:S01]  /*0a90*/  LDS R10, [R7+0x4] ;  /* 0x00000400070a7984 */ /* 0x000ea20000000800 */
[C---:B0----5:R-:W-:Y:S01]  /*0aa0*/  FADD R5, R14.reuse, -R5 ;  /* 0x800000050e057221 */ /* 0x061fe20000000000 */
[----:B-1----:R-:W-:Y:S01]  /*0ab0*/  FADD R9, R15, -R6 ;  /* 0x800000060f097221 */ /* 0x002fe20000000000 */
[----:B------:R-:W-:-:S03]  /*0ac0*/  FADD R6, R14, -R4 ;  /* 0x800000040e067221 */ /* 0x000fc60000000000 */
[----:B------:R-:W-:Y:S01]  /*0ad0*/  FMUL R9, R9, R9 ;  /* 0x0000000909097220 */ /* 0x000fe20000400000 */
[----:B--2---:R-:W-:-:S03]  /*0ae0*/  FADD R10, R15, -R10 ;  /* 0x8000000a0f0a7221 */ /* 0x004fc60000000000 */
[----:B------:R-:W-:Y:S01]  /*0af0*/  FFMA R9, R6, R6, R9 ;  /* 0x0000000606097223 */ /* 0x000fe20000000009 */
[----:B------:R-:W-:-:S04]  /*0b00*/  FMUL R10, R10, R10 ;  /* 0x0000000a0a0a7220 */ /* 0x000fc80000400000 */
[----:B------:R-:W-:Y:S01]  /*0b10*/  FSETP.GEU.AND P1, PT, R9, R8, PT ;  /* 0x000000080900720b */ /* 0x000fe20003f2e000 */
[----:B------:R-:W-:-:S03]  /*0b20*/  FFMA R5, R5, R5, R10 ;  /* 0x0000000505057223 */ /* 0x000fc6000000000a */
[----:B------:R-:W-:Y:S02]  /*0b30*/  FSEL R8, R9, R8, !P1 ;  /* 0x0000000809087208 */ /* 0x000fe40004800000 */
[----:B------:R-:W-:Y:S02]  /*0b40*/  SEL R17, R18, R17, !P1 ;  /* 0x0000001112117207 */ /* 0x000fe40004800000 */
[----:B------:R-:W-:-:S04]  /*0b50*/  FSETP.GEU.AND P3, PT, R5, R8, PT ;  /* 0x000000080500720b */ /* 0x000fc80003f6e000 */
[----:B------:R-:W-:-:S09]  /*0b60*/  FSEL R8, R5, R8, !P3 ;  /* 0x0000000805087208 */ /* 0x000fd20005800000 */
[C---:B------:R-:W-:Y:S02]  /*0b70*/  @!P3 IADD3 R17, PT, PT, R18.reuse, 0x1, RZ ;  /* 0x000000011211b810 */ /* 0x040fe40007ffe0ff */
[----:B------:R-:W-:-:S07]  /*0b80*/  IADD3 R18, PT, PT, R18, 0x2, RZ ;  /* 0x0000000212127810 */ /* 0x000fce0007ffe0ff */
.L_x_36:
[----:B------:R-:W-:Y:S05]  /*0b90*/  @P2 BRA `(.L_x_32) ;  /* 0x0000000000282947 */ /* 0x000fea0003800000 */
[----:B------:R-:W-:-:S05]  /*0ba0*/  LEA R4, R18, UR4, 0x2 ;  /* 0x0000000412047c11 */ /* 0x000fca000f8e10ff */
[----:B------:R-:W-:Y:S01]  /*0bb0*/  IMAD R13, R13, 0x4, R4 ;  /* 0x000000040d0d7824 */ /* 0x000fe200078e0204 */
[----:B------:R-:W0:Y:S04]  /*0bc0*/  LDS R5, [R4] ;  /* 0x0000000004057984 */ /* 0x000e280000000800 */
[----:B------:R-:W1:Y:S01]  /*0bd0*/  LDS R6, [R13] ;  /* 0x000000000d067984 */ /* 0x000e620000000800 */
[----:B0----5:R-:W-:Y:S01]  /*0be0*/  FADD R5, R14, -R5 ;  /* 0x800000050e057221 */ /* 0x021fe20000000000 */
[----:B-1----:R-:W-:-:S04]  /*0bf0*/  FADD R6, R15, -R6 ;  /* 0x800000060f067221 */ /* 0x002fc80000000000 */
[----:B------:R-:W-:-:S04]  /*0c00*/  FMUL R6, R6, R6 ;  /* 0x0000000606067220 */ /* 0x000fc80000400000 */
[----:B------:R-:W-:-:S05]  /*0c10*/  FFMA R5, R5, R5, R6 ;  /* 0x0000000505057223 */ /* 0x000fca0000000006 */
[----:B------:R-:W-:-:S04]  /*0c20*/  FSETP.GEU.AND P1, PT, R5, R8, PT ;  /* 0x000000080500720b */ /* 0x000fc80003f2e000 */
[----:B------:R-:W-:-:S09]  /*0c30*/  SEL R17, R18, R17, !P1 ;  /* 0x0000001112117207 */ /* 0x000fd20004800000 */
.L_x_32:
[----:B------:R-:W0:Y:S02]  /*0c40*/  LDC.64 R4, c[0x0][0x390] ;  /* 0x0000e400ff047b82 */ /* 0x000e240000000a00 */
[----:B0-----:R-:W-:-:S05]  /*0c50*/  IMAD.WIDE R4, R2, 0x4, R4 ;  /* 0x0000000402047825 */ /* 0x001fca00078e0204 */
[----:B------:R-:W2:Y:S02]  /*0c60*/  LDG.E R6, desc[UR10][R4.64] ;  /* 0x0000000a04067981 */ /* 0x000ea4000c1e1900 */
[----:B--2---:R-:W-:-:S13]  /*0c70*/  ISETP.NE.AND P1, PT, R6, R17, PT ;  /* 0x000000110600720c */ /* 0x004fda0003f25270 */
[----:B------:R-:W0:Y:S01]  /*0c80*/  @P1 LDC.64 R6, c[0x0][0x3c8] ;  /* 0x0000f200ff061b82 */ /* 0x000e220000000a00 */
[----:B------:R-:W-:Y:S01]  /*0c90*/  @P1 MOV R9, 0x1 ;  /* 0x0000000100091802 */ /* 0x000fe20000000f00 */
[----:B------:R1:W-:Y:S04]  /*0ca0*/  @P1 STG.E desc[UR10][R4.64], R17 ;  /* 0x0000001104001986 */ /* 0x0003e8000c10190a */
[----:B0-----:R1:W-:Y:S02]  /*0cb0*/  @P1 STG.E desc[UR10][R6.64], R9 ;  /* 0x0000000906001986 */ /* 0x0013e4000c10190a */
[----:B------:R-:W-:Y:S06]  /*0cc0*/  BAR.SYNC.DEFER_BLOCKING 0x0 ;  /* 0x0000000000007b1d */ /* 0x000fec0000010000 */
[----:B------:R-:W-:Y:S05]  /*0cd0*/  @!P0 EXIT ;  /* 0x000000000000894d */ /* 0x000fea0003800000 */
[----:B------:R-:W-:-:S03]  /*0ce0*/  ULEA UR5, UR9, UR4, 0x2 ;  /* 0x0000000409057291 */ /* 0x000fc6000f8e10ff */
[----:B------:R-:W-:Y:S01]  /*0cf0*/  UMOV UR4, URZ ;  /* 0x000000ff00047c82 */ /* 0x000fe20008000000 */
[----:B------:R-:W-:Y:S02]  /*0d00*/  ULEA UR8, UR9, UR5, 0x2 ;  /* 0x0000000509087291 */ /* 0x000fe4000f8e10ff */
[----:B-1----:R-:W-:-:S04]  /*0d10*/  LEA R4, R0, UR5, 0x2 ;  /* 0x0000000500047c11 */ /* 0x002fc8000f8e10ff */
[----:B------:R-:W-:-:S07]  /*0d20*/  LEA R5, R0, UR8, 0x2 ;  /* 0x0000000800057c11 */ /* 0x000fce000f8e10ff */
.L_x_43:
[----:B------:R-:W-:Y:S01]  /*0d30*/  ISETP.NE.AND P0, PT, R17, UR4, PT ;  /* 0x0000000411007c0c */ /* 0x000fe2000bf05270 */
[----:B------:R-:W-:-:S03]  /*0d40*/  UISETP.GE.U32.AND UP0, UPT, UR9, 0x2, UPT ;  /* 0x000000020900788c */ /* 0x000fc6000bf06070 */
[----:B01---5:R-:W-:Y:S02]  /*0d50*/  FSEL R7, R14, RZ, !P0 ;  /* 0x000000ff0e077208 */ /* 0x023fe40004000000 */
[----:B------:R-:W-:Y:S02]  /*0d60*/  FSEL R9, R15, RZ, !P0 ;  /* 0x000000ff0f097208 */ /* 0x000fe40004000000 */
[----:B------:R-:W-:Y:S01]  /*0d70*/  SEL R6, RZ, 0x1, P0 ;  /* 0x00000001ff067807 */ /* 0x000fe20000000000 */
[----:B------:R0:W-:Y:S04]  /*0d80*/  STS [R12], R7 ;  /* 0x000000070c007388 */ /* 0x0001e80000000800 */
[----:B------:R0:W-:Y:S04]  /*0d90*/  STS [R4], R9 ;  /* 0x0000000904007388 */ /* 0x0001e80000000800 */
[----:B------:R0:W-:Y:S01]  /*0da0*/  STS [R5], R6 ;  /* 0x0000000605007388 */ /* 0x0001e20000000800 */
[----:B------:R-:W-:Y:S06]  /*0db0*/  BAR.SYNC.DEFER_BLOCKING 0x0 ;  /* 0x0000000000007b1d */ /* 0x000fec0000010000 */
[----:B------:R-:W-:Y:S05]  /*0dc0*/  BRA.U !UP0, `(.L_x_37) ;  /* 0x0000000108707547 */ /* 0x000fea000b800000 */
[----:B0-----:R-:W-:Y:S01]  /*0dd0*/  MOV R6, UR9 ;  /* 0x0000000900067c02 */ /* 0x001fe20008000f00 */
[----:B------:R-:W0:Y:S06]  /*0de0*/  LDCU UR6, c[0x0][0x3b8] ;  /* 0x00007700ff0677ac */ /* 0x000e2c0008000800 */
.L_x_40:
[----:B------:R-:W-:Y:S01]  /*0df0*/  SHF.R.U32.HI R19, RZ, 0x1, R6 ;  /* 0x00000001ff137819 */ /* 0x000fe20000011606 */
[----:B------:R-:W-:Y:S04]  /*0e00*/  BSSY.RECONVERGENT B0, `(.L_x_38) ;  /* 0x0000014000007945 */ /* 0x000fe80003800200 */
[----:B------:R-:W-:-:S05]  /*0e10*/  IMAD.IADD R7, R2, 0x1, R19 ;  /* 0x0000000102077824 */ /* 0x000fca00078e0213 */
[----:B0-----:R-:W-:-:S04]  /*0e20*/  ISETP.GE.AND P0, PT, R7, UR6, PT ;  /* 0x0000000607007c0c */ /* 0x001fc8000bf06270 */
[----:B------:R-:W-:-:S13]  /*0e30*/  ISETP.GE.U32.OR P0, PT, R0, R19, P0 ;  /* 0x000000130000720c */ /* 0x000fda0000706470 */
[----:B------:R-:W-:Y:S05]  /*0e40*/  @P0 BRA `(.L_x_39) ;  /* 0x00000000003c0947 */ /* 0x000fea0003800000 */
[C---:B------:R-:W-:Y:S01]  /*0e50*/  LEA R7, R19.reuse, R12, 0x2 ;  /* 0x0000000c13077211 */ /* 0x040fe200078e10ff */
[----:B------:R-:W-:Y:S01]  /*0e60*/  LDS R8, [R12] ;  /* 0x000000000c087984 */ /* 0x000fe20000000800 */
[----:B------:R-:W-:-:S04]  /*0e70*/  IMAD R10, R19, 0x4, R5 ;  /* 0x00000004130a7824 */ /* 0x000fc800078e0205 */
[----:B------:R-:W0:Y:S02]  /*0e80*/  LDS R7, [R7] ;  /* 0x0000000007077984 */ /* 0x000e240000000800 */
[----:B0-----:R-:W-:Y:S01]  /*0e90*/  FADD R9, R7, R8 ;  /* 0x0000000807097221 */ /* 0x001fe20000000000 */
[----:B------:R-:W-:-:S04]  /*0ea0*/  LEA R8, R19, R4, 0x2 ;  /* 0x0000000413087211 */ /* 0x000fc800078e10ff */
[----:B------:R-:W-:Y:S04]  /*0eb0*/  STS [R12], R9 ;  /* 0x000000090c007388 */ /* 0x000fe80000000800 */
[----:B------:R-:W-:Y:S04]  /*0ec0*/  LDS R8, [R8] ;  /* 0x0000000008087984 */ /* 0x000fe80000000800 */
[----:B------:R-:W0:Y:S02]  /*0ed0*/  LDS R11, [R4] ;  /* 0x00000000040b7984 */ /* 0x000e240000000800 */
[----:B0-----:R-:W-:-:S05]  /*0ee0*/  FADD R11, R8, R11 ;  /* 0x0000000b080b7221 */ /* 0x001fca0000000000 */
[----:B------:R-:W-:Y:S04]  /*0ef0*/  STS [R4], R11 ;  /* 0x0000000b04007388 */ /* 0x000fe80000000800 */
[----:B------:R-:W-:Y:S04]  /*0f00*/  LDS R10, [R10] ;  /* 0x000000000a0a7984 */ /* 0x000fe80000000800 */
[----:B------:R-:W0:Y:S02]  /*0f10*/  LDS R13, [R5] ;  /* 0x00000000050d7984 */ /* 0x000e240000000800 */
[----:B0-----:R-:W-:-:S05]  /*0f20*/  IADD3 R16, PT, PT, R10, R13, RZ ;  /* 0x0000000d0a107210 */ /* 0x001fca0007ffe0ff */
[----:B------:R0:W-:Y:S02]  /*0f30*/  STS [R5], R16 ;  /* 0x0000001005007388 */ /* 0x0001e40000000800 */
.L_x_39:
[----:B------:R-:W-:Y:S05]  /*0f40*/  BSYNC.RECONVERGENT B0 ;  /* 0x0000000000007941 */ /* 0x000fea0003800200 */
.L_x_38:
[----:B------:R-:W-:Y:S01]  /*0f50*/  BAR.SYNC.DEFER_BLOCKING 0x0 ;  /* 0x0000000000007b1d */ /* 0x000fe20000010000 */
[----:B------:R-:W-:Y:S02]  /*0f60*/  ISETP.GT.U32.AND P0, PT, R6, 0x3, PT ;  /* 0x000000030600780c */ /* 0x000fe40003f04070 */
[----:B------:R-:W-:-:S11]  /*0f70*/  MOV R6, R19 ;  /* 0x0000001300067202 */ /* 0x000fd60000000f00 */
[----:B------:R-:W-:Y:S05]  /*0f80*/  @P0 BRA `(.L_x_40) ;  /* 0xfffffffc00980947 */ /* 0x000fea000383ffff */
.L_x_37:
[----:B------:R-:W-:Y:S01]  /*0f90*/  ISETP.NE.AND P0, PT, R0, RZ, PT ;  /* 0x000000ff0000720c */ /* 0x000fe20003f05270 */
[----:B------:R-:W-:-:S12]  /*0fa0*/  BSSY.RECONVERGENT B0, `(.L_x_41) ;  /* 0x0000013000007945 */ /* 0x000fd80003800200 */
[----:B------:R-:W-:Y:S05]  /*0fb0*/  @P0 BRA `(.L_x_42) ;  /* 0x0000000000440947 */ /* 0x000fea0003800000 */
[----:B------:R-:W1:Y:S01]  /*0fc0*/  S2UR UR7, SR_CgaCtaId ;  /* 0x00000000000779c3 */ /* 0x000e620000008800 */
[----:B------:R-:W-:Y:S01]  /*0fd0*/  UMOV UR6, 0x400 ;  /* 0x0000040000067882 */ /* 0x000fe20000000000 */
[----:B------:R-:W-:Y:S04]  /*0fe0*/  LDS R21, [UR5] ;  /* 0x00000005ff157984 */ /* 0x000fe80008000800 */
[----:B------:R-:W-:Y:S02]  /*0ff0*/  LDS R23, [UR8] ;  /* 0x00000008ff177984 */ /* 0x000fe40008000800 */
[----:B0-----:R-:W0:Y:S08]  /*1000*/  LDC R16, c[0x0][0x3bc] ;  /* 0x0000ef00ff107b82 */ /* 0x001e300000000800 */
[----:B------:R-:W2:Y:S01]  /*1010*/  LDC.64 R8, c[0x0][0x3a8] ;  /* 0x0000ea00ff087b82 */ /* 0x000ea20000000a00 */
[----:B-1----:R-:W-:-:S07]  /*1020*/  ULEA UR6, UR7, UR6, 0x18 ;  /* 0x0000000607067291 */ /* 0x002fce000f8ec0ff */
[----:B------:R-:W1:Y:S01]  /*1030*/  LDC.64 R10, c[0x0][0x3b0] ;  /* 0x0000ec00ff0a7b82 */ /* 0x000e620000000a00 */
[----:B0-----:R-:W-:Y:S01]  /*1040*/  IMAD R13, R3, R16, UR4 ;  /* 0x00000004030d7e24 */ /* 0x001fe2000f8e0210 */
[----:B------:R-:W0:Y:S06]  /*1050*/  LDS R19, [UR6] ;  /* 0x00000006ff137984 */ /* 0x000e2c0008000800 */
[----:B------:R-:W3:Y:S01]  /*1060*/  LDC.64 R6, c[0x0][0x3c0] ;  /* 0x0000f000ff067b82 */ /* 0x000ee20000000a00 */
[----:B--2---:R-:W-:-:S04]  /*1070*/  IMAD.WIDE R8, R13, 0x4, R8 ;  /* 0x000000040d087825 */ /* 0x004fc800078e0208 */
[----:B-1----:R-:W-:-:S04]  /*1080*/  IMAD.WIDE R10, R13, 0x4, R10 ;  /* 0x000000040d0a7825 */ /* 0x002fc800078e020a */
[----:B---3--:R-:W-:Y:S01]  /*1090*/  IMAD.WIDE R6, R13, 0x4, R6 ;  /* 0x000000040d067825 */ /* 0x008fe200078e0206 */
[----:B0-----:R1:W-:Y:S04]  /*10a0*/  STG.E desc[UR10][R8.64], R19 ;  /* 0x0000001308007986 */ /* 0x0013e8000c10190a */
[----:B------:R1:W-:Y:S04]  /*10b0*/  STG.E desc[UR10][R10.64], R21 ;  /* 0x000000150a007986 */ /* 0x0003e8000c10190a */
[----:B------:R1:W-:Y:S02]  /*10c0*/  STG.E desc[UR10][R6.64], R23 ;  /* 0x0000001706007986 */ /* 0x0003e4000c10190a */
.L_x_42:
[----:B------:R-:W-:Y:S05]  /*10d0*/  BSYNC.RECONVERGENT B0 ;  /* 0x0000000000007941 */ /* 0x000fea0003800200 */
.L_x_41:
[----:B------:R-:W2:Y:S01]  /*10e0*/  LDCU UR6, c[0x0][0x3bc] ;  /* 0x00007780ff0677ac */ /* 0x000ea20008000800 */
[----:B------:R-:W-:-:S04]  /*10f0*/  UIADD3 UR4, UPT, UPT, UR4, 0x1, URZ ;  /* 0x0000000104047890 */ /* 0x000fc8000fffe0ff */
[----:B--2---:R-:W-:Y:S01]  /*1100*/  UISETP.NE.AND UP0, UPT, UR4, UR6, UPT ;  /* 0x000000060400728c */ /* 0x004fe2000bf05270 */
[----:B------:R-:W-:Y:S08]  /*1110*/  BAR.SYNC.DEFER_BLOCKING 0x0 ;  /* 0x0000000000007b1d */ /* 0x000ff00000010000 */
[----:B------:R-:W-:Y:S05]  /*1120*/  BRA.U UP0, `(.L_x_43) ;  /* 0xfffffffd00007547 */ /* 0x000fea000b83ffff */
[----:B------:R-:W-:Y:S05]  /*1130*/  EXIT ;  /* 0x000000000000794d */ /* 0x000fea0003800000 */
.L_x_44:
        /* <DEDUP_REMOVED lines=12> */
.L_x_51:


//--------------------- .nv.shared._ZN3cub18CUB_300001_SM_10006detail8for_each13static_kernelINS2_12policy_hub_t12policy_500_tElN6thrust24THRUST_300001_SM_1000_NS8cuda_cub6__fill7functorINS7_6detail15normal_iteratorINS7_10device_ptrIiEEEEiEEEEvT0_T1_ --------------------------
	.section	.nv.shared._ZN3cub18CUB_300001_SM_10006detail8for_each13static_kernelINS2_12policy_hub_t12policy_500_tElN6thrust24THRUST_300001_SM_1000_NS8cuda_cub6__fill7functorINS7_6detail15normal_iteratorINS7_10device_ptrIiEEEEiEEEEvT0_T1_,"aw",@nobits
	.sectionflags	@""
	.align	16
	.zero		1024


//--------------------- .nv.shared.reserved.0     --------------------------
	.section	.nv.shared.reserved.0,"aw",@nobits
	.weak		__nv_reservedSMEM_offset_0_alias
	.size		__nv_reservedSMEM_offset_0_alias, 0, 64
	.other		__nv_reservedSMEM_offset_0_alias,@"STO_CUDA_RESERVED_SHARED STV_DEFAULT"
__nv_reservedSMEM_offset_0_alias:
	.zero		0
	.zero		64


//--------------------- .nv.global                --------------------------
	.section	.nv.global,"aw",@nobits
.nv.global:
	.type		_ZN34_INTERNAL_5ea42dc4_4_k_cu_ab5d3cec6thrust24THRUST_300001_SM_1000_NS3seqE,@object
	.size		_ZN34_INTERNAL_5ea42dc4_4_k_cu_ab5d3cec6thrust24THRUST_300001_SM_1000_NS3seqE,(_ZN34_INTERNAL_5ea42dc4_4_k_cu_ab5d3cec4cuda3std3__48in_placeE - _ZN34_INTERNAL_5ea42dc4_4_k_cu_ab5d3cec6thrust24THRUST_300001_SM_1000_NS3seqE)
_ZN34_INTERNAL_5ea42dc4_4_k_cu_ab5d3cec6thrust24THRUST_300001_SM_1000_NS3seqE:
	.zero		1
	.type		_ZN34_INTERNAL_5ea42dc4_4_k_cu_ab5d3cec4cuda3std3__48in_placeE,@object
	.size		_ZN34_INTERNAL_5ea42dc4_4_k_cu_ab5d3cec4cuda3std3__48in_placeE,(_ZN34_INTERNAL_5ea42dc4_4_k_cu_ab5d3cec4cuda3std6ranges3__45__cpo4sizeE - _ZN34_INTERNAL_5ea42dc4_4_k_cu_ab5d3cec4cuda3std3__48in_placeE)
_ZN34_INTERNAL_5ea42dc4_4_k_cu_ab5d3cec4cuda3std3__48in_placeE:
	.zero		1
	.type		_ZN34_INTERNAL_5ea42dc4_4_k_cu_ab5d3cec4cuda3std6ranges3__45__cpo4sizeE,@object
	.size		_ZN34_INTERNAL_5ea42dc4_4_k_cu_ab5d3cec4cuda3std6ranges3__45__cpo4sizeE,(_ZN34_INTERNAL_5ea42dc4_4_k_cu_ab5d3cec6thrust24THRUST_300001_SM_1000_NS12placeholders2_3E - _ZN34_INTERNAL_5ea42dc4_4_k_cu_ab5d3cec4cuda3std6ranges3__45__cpo4sizeE)
_ZN34_INTERNAL_5ea42dc4_4_k_cu_ab5d3cec4cuda3std6ranges3__45__cpo4sizeE:
	.zero		1
	.type		_ZN34_INTERNAL_5ea42dc4_4_k_cu_ab5d3cec6thrust24THRUST_300001_SM_1000_NS12placeholders2_3E,@object
	.size		_ZN34_INTERNAL_5ea42dc4_4_k_cu_ab5d3cec6thrust24THRUST_300001_SM_1000_NS12placeholders2_3E,(_ZN34_INTERNAL_5ea42dc4_4_k_cu_ab5d3cec4cuda3std3__45__cpo6cbeginE - _ZN34_INTERNAL_5ea42dc4_4_k_cu_ab5d3cec6thrust24THRUST_300001_SM_1000_NS12placeholders2_3E)
_ZN34_INTERNAL_5ea42dc4_4_k_cu_ab5d3cec6thrust24THRUST_300001_SM_1000_NS12placeholders2_3E:
	.zero		1
	.type		_ZN34_INTERNAL_5ea42dc4_4_k_cu_ab5d3cec4cuda3std3__45__cpo6cbeginE,@object
	.size		_ZN34_INTERNAL_5ea42dc4_4_k_cu_ab5d3cec4cuda3std3__45__cpo6cbeginE,(_ZN34_INTERNAL_5ea42dc4_4_k_cu_ab5d3cec4cuda3std6ranges3__45__cpo6cbeginE - _ZN34_INTERNAL_5ea42dc4_4_k_cu_ab5d3cec4cuda3std3__45__cpo6cbeginE)
_ZN34_INTERNAL_5ea42dc4_4_k_cu_ab5d3cec4cuda3std3__45__cpo6cbeginE:
	.zero		1
	.type		_ZN34_INTERNAL_5ea42dc4_4_k_cu_ab5d3cec4cuda3std6ranges3__45__cpo6cbeginE,@object
	.size		_ZN34_INTERNAL_5ea42dc4_4_k_cu_ab5d3cec4cuda3std6ranges3__45__cpo6cbeginE,(_ZN34_INTERNAL_5ea42dc4_4_k_cu_ab5d3cec6thrust24THRUST_300001_SM_1000_NS12placeholders2_7E - _ZN34_INTERNAL_5ea42dc4_4_k_cu_ab5d3cec4cuda3std6ranges3__45__cpo6cbeginE)
_ZN34_INTERNAL_5ea42dc4_4_k_cu_ab5d3cec4cuda3std6ranges3__45__cpo6cbeginE:
	.zero		1
	.type		_ZN34_INTERNAL_5ea42dc4_4_k_cu_ab5d3cec6thrust24THRUST_300001_SM_1000_NS12placeholders2_7E,@object
	.size		_ZN34_INTERNAL_5ea42dc4_4_k_cu_ab5d3cec6thrust24THRUST_300001_SM_1000_NS12placeholders2_7E,(_ZN34_INTERNAL_5ea42dc4_4_k_cu_ab5d3cec4cuda3std3__45__cpo7crbeginE - _ZN34_INTERNAL_5ea42dc4_4_k_cu_ab5d3cec6thrust24THRUST_300001_SM_1000_NS12placeholders2_7E)
_ZN34_INTERNAL_5ea42dc4_4_k_cu_ab5d3cec6thrust24THRUST_300001_SM_1000_NS12placeholders2_7E:
	.zero		1
	.type		_ZN34_INTERNAL_5ea42dc4_4_k_cu_ab5d3cec4cuda3std3__45__cpo7crbeginE,@object
	.size		_ZN34_INTERNAL_5ea42dc4_4_k_cu_ab5d3cec4cuda3std3__45__cpo7crbeginE,(_ZN34_INTERNAL_5ea42dc4_4_k_cu_ab5d3cec4cuda3std6ranges3__45__cpo4nextE - _ZN34_INTERNAL_5ea42dc4_4_k_cu_ab5d3cec4cuda3std3__45__cpo7crbeginE)
_ZN34_INTERNAL_5ea42dc4_4_k_cu_ab5d3cec4cuda3std3__45__cpo7crbeginE:
	.zero		1
	.type		_ZN34_INTERNAL_5ea42dc4_4_k_cu_ab5d3cec4cuda3std6ranges3__45__cpo4nextE,@object
	.size		_ZN34_INTERNAL_5ea42dc4_4_k_cu_ab5d3cec4cuda3std6ranges3__45__cpo4nextE,(_ZN34_INTERNAL_5ea42dc4_4_k_cu_ab5d3cec4cuda3std6ranges3__45__cpo4swapE - _ZN34_INTERNAL_5ea42dc4_4_k_cu_ab5d3cec4cuda3std6ranges3__45__cpo4nextE)
_ZN34_INTERNAL_5ea42dc4_4_k_cu_ab5d3cec4cuda3std6ranges3__45__cpo4nextE:
	.zero		1
	.type		_ZN34_INTERNAL_5ea42dc4_4_k_cu_ab5d3cec4cuda3std6ranges3__45__cpo4swapE,@object
	.size		_ZN34_INTERNAL_5ea42dc4_4_k_cu_ab5d3cec4cuda3std6ranges3__45__cpo4swapE,(_ZN34_INTERNAL_5ea42dc4_4_k_cu_ab5d3cec6thrust24THRUST_300001_SM_1000_NS8cuda_cub10par_nosyncE - _ZN34_INTERNAL_5ea42dc4_4_k_cu_ab5d3cec4cuda3std6ranges3__45__cpo4swapE)
_ZN34_INTERNAL_5ea42dc4_4_k_cu_ab5d3cec4cuda3std6ranges3__45__cpo4swapE:
	.zero		1
	.type		_ZN34_INTERNAL_5ea42dc4_4_k_cu_ab5d3cec6thrust24THRUST_300001_SM_1000_NS8cuda_cub10par_nosyncE,@object
	.size		_ZN34_INTERNAL_5ea42dc4_4_k_cu_ab5d3cec6thrust24THRUST_300001_SM_1000_NS8cuda_cub10par_nosyncE,(_ZN34_INTERNAL_5ea42dc4_4_k_cu_ab5d3cec6thrust24THRUST_300001_SM_1000_NS12placeholders2_9E - _ZN34_INTERNAL_5ea42dc4_4_k_cu_ab5d3cec6thrust24THRUST_300001_SM_1000_NS8cuda_cub10par_nosyncE)
_ZN34_INTERNAL_5ea42dc4_4_k_cu_ab5d3cec6thrust24THRUST_300001_SM_1000_NS8cuda_cub10par_nosyncE:
	.zero		1
	.type		_ZN34_INTERNAL_5ea42dc4_4_k_cu_ab5d3cec6thrust24THRUST_300001_SM_1000_NS12placeholders2_9E,@object
	.size		_ZN34_INTERNAL_5ea42dc4_4_k_cu_ab5d3cec6thrust24THRUST_300001_SM_1000_NS12placeholders2_9E,(_ZN34_INTERNAL_5ea42dc4_4_k_cu_ab5d3cec4cuda3std3__436_GLOBAL__N__5ea42dc4_4_k_cu_ab5d3cec6ignoreE - _ZN34_INTERNAL_5ea42dc4_4_k_cu_ab5d3cec6thrust24THRUST_300001_SM_1000_NS12placeholders2_9E)
_ZN34_INTERNAL_5ea42dc4_4_k_cu_ab5d3cec6thrust24THRUST_300001_SM_1000_NS12placeholders2_9E:
	.zero		1
	.type		_ZN34_INTERNAL_5ea42dc4_4_k_cu_ab5d3cec4cuda3std3__436_GLOBAL__N__5ea42dc4_4_k_cu_ab5d3cec6ignoreE,@object
	.size		_ZN34_INTERNAL_5ea42dc4_4_k_cu_ab5d3cec4cuda3std3__436_GLOBAL__N__5ea42dc4_4_k_cu_ab5d3cec6ignoreE,(_ZN34_INTERNAL_5ea42dc4_4_k_cu_ab5d3cec4cuda3std6ranges3__45__cpo4dataE - _ZN34_INTERNAL_5ea42dc4_4_k_cu_ab5d3cec4cuda3std3__436_GLOBAL__N__5ea42dc4_4_k_cu_ab5d3cec6ignoreE)
_ZN34_INTERNAL_5ea42dc4_4_k_cu_ab5d3cec4cuda3std3__436_GLOBAL__N__5ea42dc4_4_k_cu_ab5d3cec6ignoreE:
	.zero		1
	.type		_ZN34_INTERNAL_5ea42dc4_4_k_cu_ab5d3cec4cuda3std6ranges3__45__cpo4dataE,@object
	.size		_ZN34_INTERNAL_5ea42dc4_4_k_cu_ab5d3cec4cuda3std6ranges3__45__cpo4dataE,(_ZN34_INTERNAL_5ea42dc4_4_k_cu_ab5d3cec6thrust24THRUST_300001_SM_1000_NS12placeholders2_1E - _ZN34_INTERNAL_5ea42dc4_4_k_cu_ab5d3cec4cuda3std6ranges3__45__cpo4dataE)
_ZN34_INTERNAL_5ea42dc4_4_k_cu_ab5d3cec4cuda3std6ranges3__45__cpo4dataE:
	.zero		1
	.type		_ZN34_INTERNAL_5ea42dc4_4_k_cu_ab5d3cec6thrust24THRUST_300001_SM_1000_NS12placeholders2_1E,@object
	.size		_ZN34_INTERNAL_5ea42dc4_4_k_cu_ab5d3cec6thrust24THRUST_300001_SM_1000_NS12placeholders2_1E,(_ZN34_INTERNAL_5ea42dc4_4_k_cu_ab5d3cec4cuda3std3__45__cpo5beginE - _ZN34_INTERNAL_5ea42dc4_4_k_cu_ab5d3cec6thrust24THRUST_300001_SM_1000_NS12placeholders2_1E)
_ZN34_INTERNAL_5ea42dc4_4_k_cu_ab5d3cec6thrust24THRUST_300001_SM_1000_NS12placeholders2_1E:
	.zero		1
	.type		_ZN34_INTERNAL_5ea42dc4_4_k_cu_ab5d3cec4cuda3std3__45__cpo5beginE,@object
	.size		_ZN34_INTERNAL_5ea42dc4_4_k_cu_ab5d3cec4cuda3std3__45__cpo5beginE,(_ZN34_INTERNAL_5ea42dc4_4_k_cu_ab5d3cec4cuda3std6ranges3__45__cpo5beginE - _ZN34_INTERNAL_5ea42dc4_4_k_cu_ab5d3cec4cuda3std3__45__cpo5beginE)
_ZN34_INTERNAL_5ea42dc4_4_k_cu_ab5d3cec4cuda3std3__45__cpo5beginE:
	.zero		1
	.type		_ZN34_INTERNAL_5ea42dc4_4_k_cu_ab5d3cec4cuda3std6ranges3__45__cpo5beginE,@object
	.size		_ZN34_INTERNAL_5ea42dc4_4_k_cu_ab5d3cec4cuda3std6ranges3__45__cpo5beginE,(_ZN34_INTERNAL_5ea42dc4_4_k_cu_ab5d3cec6thrust24THRUST_300001_SM_1000_NS12placeholders2_5E - _ZN34_INTERNAL_5ea42dc4_4_k_cu_ab5d3cec4cuda3std6ranges3__45__cpo5beginE)
_ZN34_INTERNAL_5ea42dc4_4_k_cu_ab5d3cec4cuda3std6ranges3__45__cpo5beginE:
	.zero		1
	.type		_ZN34_INTERNAL_5ea42dc4_4_k_cu_ab5d3cec6thrust24THRUST_300001_SM_1000_NS12placeholders2_5E,@object
	.size		_ZN34_INTERNAL_5ea42dc4_4_k_cu_ab5d3cec6thrust24THRUST_300001_SM_1000_NS12placeholders2_5E,(_ZN34_INTERNAL_5ea42dc4_4_k_cu_ab5d3cec4cuda3std3__45__cpo6rbeginE - _ZN34_INTERNAL_5ea42dc4_4_k_cu_ab5d3cec6thrust24THRUST_300001_SM_1000_NS12placeholders2_5E)
_ZN34_INTERNAL_5ea42dc4_4_k_cu_ab5d3cec6thrust24THRUST_300001_SM_1000_NS12placeholders2_5E:
	.zero		1
	.type		_ZN34_INTERNAL_5ea42dc4_4_k_cu_ab5d3cec4cuda3std3__45__cpo6rbeginE,@object
	.size		_ZN34_INTERNAL_5ea42dc4_4_k_cu_ab5d3cec4cuda3std3__45__cpo6rbeginE,(_ZN34_INTERNAL_5ea42dc4_4_k_cu_ab5d3cec4cuda3std6ranges3__45__cpo7advanceE - _ZN34_INTERNAL_5ea42dc4_4_k_cu_ab5d3cec4cuda3std3__45__cpo6rbeginE)
_ZN34_INTERNAL_5ea42dc4_4_k_cu_ab5d3cec4cuda3std3__45__cpo6rbeginE:
	.zero		1
	.type		_ZN34_INTERNAL_5ea42dc4_4_k_cu_ab5d3cec4cuda3std6ranges3__45__cpo7advanceE,@object
	.size		_ZN34_INTERNAL_5ea42dc4_4_k_cu_ab5d3cec4cuda3std6ranges3__45__cpo7advanceE,(_ZN34_INTERNAL_5ea42dc4_4_k_cu_ab5d3cec4cuda3std3__47nulloptE - _ZN34_INTERNAL_5ea42dc4_4_k_cu_ab5d3cec4cuda3std6ranges3__45__cpo7advanceE)
_ZN34_INTERNAL_5ea42dc4_4_k_cu_ab5d3cec4cuda3std6ranges3__45__cpo7advanceE:
	.zero		1
	.type		_ZN34_INTERNAL_5ea42dc4_4_k_cu_ab5d3cec4cuda3std3__47nulloptE,@object
	.size		_ZN34_INTERNAL_5ea42dc4_4_k_cu_ab5d3cec4cuda3std3__47nulloptE,(_ZN34_INTERNAL_5ea42dc4_4_k_cu_ab5d3cec4cuda3std6ranges3__45__cpo8distanceE - _ZN34_INTERNAL_5ea42dc4_4_k_cu_ab5d3cec4cuda3std3__47nulloptE)
_ZN34_INTERNAL_5ea42dc4_4_k_cu_ab5d3cec4cuda3std3__47nulloptE:
	.zero		1
	.type		_ZN34_INTERNAL_5ea42dc4_4_k_cu_ab5d3cec4cuda3std6ranges3__45__cpo8distanceE,@object
	.size		_ZN34_INTERNAL_5ea42dc4_4_k_cu_ab5d3cec4cuda3std6ranges3__45__cpo8distanceE,(_ZN34_INTERNAL_5ea42dc4_4_k_cu_ab5d3cec6thrust24THRUST_300001_SM_1000_NS12placeholders3_10E - _ZN34_INTERNAL_5ea42dc4_4_k_cu_ab5d3cec4cuda3std6ranges3__45__cpo8distanceE)
_ZN34_INTERNAL_5ea42dc4_4_k_cu_ab5d3cec4cuda3std6ranges3__45__cpo8distanceE:
	.zero		1
	.type		_ZN34_INTERNAL_5ea42dc4_4_k_cu_ab5d3cec6thrust24THRUST_300001_SM_1000_NS12placeholders3_10E,@object
	.size		_ZN34_INTERNAL_5ea42dc4_4_k_cu_ab5d3cec6thrust24THRUST_300001_SM_1000_NS12placeholders3_10E,(_ZN34_INTERNAL_5ea42dc4_4_k_cu_ab5d3cec4cuda3std3__419piecewise_constructE - _ZN34_INTERNAL_5ea42dc4_4_k_cu_ab5d3cec6thrust24THRUST_300001_SM_1000_NS12placeholders3_10E)
_ZN34_INTERNAL_5ea42dc4_4_k_cu_ab5d3cec6thrust24THRUST_300001_SM_1000_NS12placeholders3_10E:
	.zero		1
	.type		_ZN34_INTERNAL_5ea42dc4_4_k_cu_ab5d3cec4cuda3std3__419piecewise_constructE,@object
	.size		_ZN34_INTERNAL_5ea42dc4_4_k_cu_ab5d3cec4cuda3std3__419piecewise_constructE,(_ZN34_INTERNAL_5ea42dc4_4_k_cu_ab5d3cec4cuda3std6ranges3__45__cpo5cdataE - _ZN34_INTERNAL_5ea42dc4_4_k_cu_ab5d3cec4cuda3std3__419piecewise_constructE)
_ZN34_INTERNAL_5ea42dc4_4_k_cu_ab5d3cec4cuda3std3__419piecewise_constructE:
	.zero		1
	.type		_ZN34_INTERNAL_5ea42dc4_4_k_cu_ab5d3cec4cuda3std6ranges3__45__cpo5cdataE,@object
	.size		_ZN34_INTERNAL_5ea42dc4_4_k_cu_ab5d3cec4cuda3std6ranges3__45__cpo5cdataE,(_ZN34_INTERNAL_5ea42dc4_4_k_cu_ab5d3cec6thrust24THRUST_300001_SM_1000_NS12placeholders2_2E - _ZN34_INTERNAL_5ea42dc4_4_k_cu_ab5d3cec4cuda3std6ranges3__45__cpo5cdataE)
_ZN34_INTERNAL_5ea42dc4_4_k_cu_ab5d3cec4cuda3std6ranges3__45__cpo5cdataE:
	.zero		1
	.type		_ZN34_INTERNAL_5ea42dc4_4_k_cu_ab5d3cec6thrust24THRUST_300001_SM_1000_NS12placeholders2_2E,@object
	.size		_ZN34_INTERNAL_5ea42dc4_4_k_cu_ab5d3cec6thrust24THRUST_300001_SM_1000_NS12placeholders2_2E,(_ZN34_INTERNAL_5ea42dc4_4_k_cu_ab5d3cec4cuda3std3__45__cpo3endE - _ZN34_INTERNAL_5ea42dc4_4_k_cu_ab5d3cec6thrust24THRUST_300001_SM_1000_NS12placeholders2_2E)
_ZN34_INTERNAL_5ea42dc4_4_k_cu_ab5d3cec6thrust24THRUST_300001_SM_1000_NS12placeholders2_2E:
	.zero		1
	.type		_ZN34_INTERNAL_5ea42dc4_4_k_cu_ab5d3cec4cuda3std3__45__cpo3endE,@object
	.size		_ZN34_INTERNAL_5ea42dc4_4_k_cu_ab5d3cec4cuda3std3__45__cpo3endE,(_ZN34_INTERNAL_5ea42dc4_4_k_cu_ab5d3cec4cuda3std6ranges3__45__cpo3endE - _ZN34_INTERNAL_5ea42dc4_4_k_cu_ab5d3cec4cuda3std3__45__cpo3endE)
_ZN34_INTERNAL_5ea42dc4_4_k_cu_ab5d3cec4cuda3std3__45__cpo3endE:
	.zero		1
	.type		_ZN34_INTERNAL_5ea42dc4_4_k_cu_ab5d3cec4cuda3std6ranges3__45__cpo3endE,@object
	.size		_ZN34_INTERNAL_5ea42dc4_4_k_cu_ab5d3cec4cuda3std6ranges3__45__cpo3endE,(_ZN34_INTERNAL_5ea42dc4_4_k_cu_ab5d3cec6thrust24THRUST_300001_SM_1000_NS12placeholders2_6E - _ZN34_INTERNAL_5ea42dc4_4_k_cu_ab5d3cec4cuda3std6ranges3__45__cpo3endE)
_ZN34_INTERNAL_5ea42dc4_4_k_cu_ab5d3cec4cuda3std6ranges3__45__cpo3endE:
	.zero		1
	.type		_ZN34_INTERNAL_5ea42dc4_4_k_cu_ab5d3cec6thrust24THRUST_300001_SM_1000_NS12placeholders2_6E,@object
	.size		_ZN34_INTERNAL_5ea42dc4_4_k_cu_ab5d3cec6thrust24THRUST_300001_SM_1000_NS12placeholders2_6E,(_ZN34_INTERNAL_5ea42dc4_4_k_cu_ab5d3cec4cuda3std3__45__cpo4rendE - _ZN34_INTERNAL_5ea42dc4_4_k_cu_ab5d3cec6thrust24THRUST_300001_SM_1000_NS12placeholders2_6E)
_ZN34_INTERNAL_5ea42dc4_4_k_cu_ab5d3cec6thrust24THRUST_300001_SM_1000_NS12placeholders2_6E:
	.zero		1
	.type		_ZN34_INTERNAL_5ea42dc4_4_k_cu_ab5d3cec4cuda3std3__45__cpo4rendE,@object
	.size		_ZN34_INTERNAL_5ea42dc4_4_k_cu_ab5d3cec4cuda3std3__45__cpo4rendE,(_ZN34_INTERNAL_5ea42dc4_4_k_cu_ab5d3cec4cuda3std6ranges3__45__cpo9iter_swapE - _ZN34_INTERNAL_5ea42dc4_4_k_cu_ab5d3cec4cuda3std3__45__cpo4rendE)
_ZN34_INTERNAL_5ea42dc4_4_k_cu_ab5d3cec4cuda3std3__45__cpo4rendE:
	.zero		1
	.type		_ZN34_INTERNAL_5ea42dc4_4_k_cu_ab5d3cec4cuda3std6ranges3__45__cpo9iter_swapE,@object
	.size		_ZN34_INTERNAL_5ea42dc4_4_k_cu_ab5d3cec4cuda3std6ranges3__45__cpo9iter_swapE,(_ZN34_INTERNAL_5ea42dc4_4_k_cu_ab5d3cec4cuda3std3__48unexpectE - _ZN34_INTERNAL_5ea42dc4_4_k_cu_ab5d3cec4cuda3std6ranges3__45__cpo9iter_swapE)
_ZN34_INTERNAL_5ea42dc4_4_k_cu_ab5d3cec4cuda3std6ranges3__45__cpo9iter_swapE:
	.zero		1
	.type		_ZN34_INTERNAL_5ea42dc4_4_k_cu_ab5d3cec4cuda3std3__48unexpectE,@object
	.size		_ZN34_INTERNAL_5ea42dc4_4_k_cu_ab5d3cec4cuda3std3__48unexpectE,(_ZN34_INTERNAL_5ea42dc4_4_k_cu_ab5d3cec6thrust24THRUST_300001_SM_1000_NS8cuda_cub3parE - _ZN34_INTERNAL_5ea42dc4_4_k_cu_ab5d3cec4cuda3std3__48unexpectE)
_ZN34_INTERNAL_5ea42dc4_4_k_cu_ab5d3cec4cuda3std3__48unexpectE:
	.zero		1
	.type		_ZN34_INTERNAL_5ea42dc4_4_k_cu_ab5d3cec6thrust24THRUST_300001_SM_1000_NS8cuda_cub3parE,@object
	.size		_ZN34_INTERNAL_5ea42dc4_4_k_cu_ab5d3cec6thrust24THRUST_300001_SM_1000_NS8cuda_cub3parE,(_ZN34_INTERNAL_5ea42dc4_4_k_cu_ab5d3cec6thrust24THRUST_300001_SM_1000_NS12placeholders2_4E - _ZN34_INTERNAL_5ea42dc4_4_k_cu_ab5d3cec6thrust24THRUST_300001_SM_1000_NS8cuda_cub3parE)
_ZN34_INTERNAL_5ea42dc4_4_k_cu_ab5d3cec6thrust24THRUST_300001_SM_1000_NS8cuda_cub3parE:
	.zero		1
	.type		_ZN34_INTERNAL_5ea42dc4_4_k_cu_ab5d3cec6thrust24THRUST_300001_SM_1000_NS12placeholders2_4E,@object
	.size		_ZN34_INTERNAL_5ea42dc4_4_k_cu_ab5d3cec6thrust24THRUST_300001_SM_1000_NS12placeholders2_4E,(_ZN34_INTERNAL_5ea42dc4_4_k_cu_ab5d3cec4cuda3std3__45__cpo4cendE - _ZN34_INTERNAL_5ea42dc4_4_k_cu_ab5d3cec6thrust24THRUST_300001_SM_1000_NS12placeholders2_4E)
_ZN34_INTERNAL_5ea42dc4_4_k_cu_ab5d3cec6thrust24THRUST_300001_SM_1000_NS12placeholders2_4E:
	.zero		1
	.type		_ZN34_INTERNAL_5ea42dc4_4_k_cu_ab5d3cec4cuda3std3__45__cpo4cendE,@object
	.size		_ZN34_INTERNAL_5ea42dc4_4_k_cu_ab5d3cec4cuda3std3__45__cpo4cendE,(_ZN34_INTERNAL_5ea42dc4_4_k_cu_ab5d3cec4cuda3std6ranges3__45__cpo4cendE - _ZN34_INTERNAL_5ea42dc4_4_k_cu_ab5d3cec4cuda3std3__45__cpo4cendE)
_ZN34_INTERNAL_5ea42dc4_4_k_cu_ab5d3cec4cuda3std3__45__cpo4cendE:
	.zero		1
	.type		_ZN34_INTERNAL_5ea42dc4_4_k_cu_ab5d3cec4cuda3std6ranges3__45__cpo4cendE,@object
	.size		_ZN34_INTERNAL_5ea42dc4_4_k_cu_ab5d3cec4cuda3std6ranges3__45__cpo4cendE,(_ZN34_INTERNAL_5ea42dc4_4_k_cu_ab5d3cec4cuda3std3__420unreachable_sentinelE - _ZN34_INTERNAL_5ea42dc4_4_k_cu_ab5d3cec4cuda3std6ranges3__45__cpo4cendE)
_ZN34_INTERNAL_5ea42dc4_4_k_cu_ab5d3cec4cuda3std6ranges3__45__cpo4cendE:
	.zero		1
	.type		_ZN34_INTERNAL_5ea42dc4_4_k_cu_ab5d3cec4cuda3std3__420unreachable_sentinelE,@object
	.size		_ZN34_INTERNAL_5ea42dc4_4_k_cu_ab5d3cec4cuda3std3__420unreachable_sentinelE,(_ZN34_INTERNAL_5ea42dc4_4_k_cu_ab5d3cec4cuda3std6ranges3__45__cpo5ssizeE - _ZN34_INTERNAL_5ea42dc4_4_k_cu_ab5d3cec4cuda3std3__420unreachable_sentinelE)
_ZN34_INTERNAL_5ea42dc4_4_k_cu_ab5d3cec4cuda3std3__420unreachable_sentinelE:
	.zero		1
	.type		_ZN34_INTERNAL_5ea42dc4_4_k_cu_ab5d3cec4cuda3std6ranges3__45__cpo5ssizeE,@object
	.size		_ZN34_INTERNAL_5ea42dc4_4_k_cu_ab5d3cec4cuda3std6ranges3__45__cpo5ssizeE,(_ZN34_INTERNAL_5ea42dc4_4_k_cu_ab5d3cec6thrust24THRUST_300001_SM_1000_NS12placeholders2_8E - _ZN34_INTERNAL_5ea42dc4_4_k_cu_ab5d3cec4cuda3std6ranges3__45__cpo5ssizeE)
_ZN34_INTERNAL_5ea42dc4_4_k_cu_ab5d3cec4cuda3std6ranges3__45__cpo5ssizeE:
	.zero		1
	.type		_ZN34_INTERNAL_5ea42dc4_4_k_cu_ab5d3cec6thrust24THRUST_300001_SM_1000_NS12placeholders2_8E,@object
	.size		_ZN34_INTERNAL_5ea42dc4_4_k_cu_ab5d3cec6thrust24THRUST_300001_SM_1000_NS12placeholders2_8E,(_ZN34_INTERNAL_5ea42dc4_4_k_cu_ab5d3cec4cuda3std3__45__cpo5crendE - _ZN34_INTERNAL_5ea42dc4_4_k_cu_ab5d3cec6thrust24THRUST_300001_SM_1000_NS12placeholders2_8E)
_ZN34_INTERNAL_5ea42dc4_4_k_cu_ab5d3cec6thrust24THRUST_300001_SM_1000_NS12placeholders2_8E:
	.zero		1
	.type		_ZN34_INTERNAL_5ea42dc4_4_k_cu_ab5d3cec4cuda3std3__45__cpo5crendE,@object
	.size		_ZN34_INTERNAL_5ea42dc4_4_k_cu_ab5d3cec4cuda3std3__45__cpo5crendE,(_ZN34_INTERNAL_5ea42dc4_4_k_cu_ab5d3cec4cuda3std6ranges3__45__cpo4prevE - _ZN34_INTERNAL_5ea42dc4_4_k_cu_ab5d3cec4cuda3std3__45__cpo5crendE)
_ZN34_INTERNAL_5ea42dc4_4_k_cu_ab5d3cec4cuda3std3__45__cpo5crendE:
	.zero		1
	.type		_ZN34_INTERNAL_5ea42dc4_4_k_cu_ab5d3cec4cuda3std6ranges3__45__cpo4prevE,@object
	.size		_ZN34_INTERNAL_5ea42dc4_4_k_cu_ab5d3cec4cuda3std6ranges3__45__cpo4prevE,(_ZN34_INTERNAL_5ea42dc4_4_k_cu_ab5d3cec4cuda3std6ranges3__45__cpo9iter_moveE - _ZN34_INTERNAL_5ea42dc4_4_k_cu_ab5d3cec4cuda3std6ranges3__45__cpo4prevE)
_ZN34_INTERNAL_5ea42dc4_4_k_cu_ab5d3cec4cuda3std6ranges3__45__cpo4prevE:
	.zero		1
	.type		_ZN34_INTERNAL_5ea42dc4_4_k_cu_ab5d3cec4cuda3std6ranges3__45__cpo9iter_moveE,@object
	.size		_ZN34_INTERNAL_5ea42dc4_4_k_cu_ab5d3cec4cuda3std6ranges3__45__cpo9iter_moveE,(_ZN34_INTERNAL_5ea42dc4_4_k_cu_ab5d3cec6thrust24THRUST_300001_SM_1000_NS6system6detail10sequential3seqE - _ZN34_INTERNAL_5ea42dc4_4_k_cu_ab5d3cec4cuda3std6ranges3__45__cpo9iter_moveE)
_ZN34_INTERNAL_5ea42dc4_4_k_cu_ab5d3cec4cuda3std6ranges3__45__cpo9iter_moveE:
	.zero		1
	.type		_ZN34_INTERNAL_5ea42dc4_4_k_cu_ab5d3cec6thrust24THRUST_300001_SM_1000_NS6system6detail10sequential3seqE,@object
	.size		_ZN34_INTERNAL_5ea42dc4_4_k_cu_ab5d3cec6thrust24THRUST_300001_SM_1000_NS6system6detail10sequential3seqE,(.L_31 - _ZN34_INTERNAL_5ea42dc4_4_k_cu_ab5d3cec6thrust24THRUST_300001_SM_1000_NS6system6detail10sequential3seqE)
_ZN34_INTERNAL_5ea42dc4_4_k_cu_ab5d3cec6thrust24THRUST_300001_SM_1000_NS6system6detail10sequential3seqE:
	.zero		1
.L_31:


//--------------------- .nv.shared._ZN3cub18CUB_300001_SM_10006detail8for_each13static_kernelINS2_12policy_hub_t12policy_500_tEmN6thrust24THRUST_300001_SM_1000_NS8cuda_cub20__uninitialized_fill7functorINS7_10device_ptrIiEEiEEEEvT0_T1_ --------------------------
	.section	.nv.shared._ZN3cub18CUB_300001_SM_10006detail8for_each13static_kernelINS2_12policy_hub_t12policy_500_tEmN6thrust24THRUST_300001_SM_1000_NS8cuda_cub20__uninitialized_fill7functorINS7_10device_ptrIiEEiEEEEvT0_T1_,"aw",@nobits
	.sectionflags	@""
	.align	16
	.zero		1024


//--------------------- .nv.shared._ZN3cub18CUB_300001_SM_10006detail8for_each13static_kernelINS2_12policy_hub_t12policy_500_tEmN6thrust24THRUST_300001_SM_1000_NS8cuda_cub20__uninitialized_fill7functorINS7_10device_ptrIfEEfEEEEvT0_T1_ --------------------------
	.section	.nv.shared._ZN3cub18CUB_300001_SM_10006detail8for_each13static_kernelINS2_12policy_hub_t12policy_500_tEmN6thrust24THRUST_300001_SM_1000_NS8cuda_cub20__uninitialized_fill7functorINS7_10device_ptrIfEEfEEEEvT0_T1_,"aw",@nobits
	.sectionflags	@""
	.align	16
	.zero		1024


//--------------------- .nv.shared._ZN3cub18CUB_300001_SM_10006detail11EmptyKernelIvEEvv --------------------------
	.section	.nv.shared._ZN3cub18CUB_300001_SM_10006detail11EmptyKernelIvEEvv,"aw",@nobits
	.sectionflags	@""
	.align	16
	.zero		1024


//--------------------- .nv.shared._Z11getNewMeansN6thrust24THRUST_300001_SM_1000_NS10device_ptrIfEES2_S2_S2_NS1_IiEEi --------------------------
	.section	.nv.shared._Z11getNewMeansN6thrust24THRUST_300001_SM_1000_NS10device_ptrIfEES2_S2_S2_NS1_IiEEi,"aw",@nobits
	.sectionflags	@""
	.align	16
	.zero		1024


//--------------------- .nv.shared._Z11setClustersN6thrust24THRUST_300001_SM_1000_NS10device_ptrIfEES2_NS1_IiEES2_S2_S2_S2_iiS3_S3_ --------------------------
	.section	.nv.shared._Z11setClustersN6thrust24THRUST_300001_SM_1000_NS10device_ptrIfEES2_NS1_IiEES2_S2_S2_S2_iiS3_S3_,"aw",@nobits
	.sectionflags	@""
	.align	16
	.zero		1024


//--------------------- .nv.constant0._ZN3cub18CUB_300001_SM_10006detail8for_each13static_kernelINS2_12policy_hub_t12policy_500_tElN6thrust24THRUST_300001_SM_1000_NS8cuda_cub6__fill7functorINS7_6detail15normal_iteratorINS7_10device_ptrIiEEEEiEEEEvT0_T1_ --------------------------
	.section	.nv.constant0._ZN3cub18CUB_300001_SM_10006detail8for_each13static_kernelINS2_12policy_hub_t12policy_500_tElN6thrust24THRUST_300001_SM_1000_NS8cuda_cub6__fill7functorINS7_6detail15normal_iteratorINS7_10device_ptrIiEEEEiEEEEvT0_T1_,"a",@progbits
	.sectionflags	@""
	.align	4
.nv.constant0._ZN3cub18CUB_300001_SM_10006detail8for_each13static_kernelINS2_12policy_hub_t12policy_500_tElN6thrust24THRUST_300001_SM_1000_NS8cuda_cub6__fill7functorINS7_6detail15normal_iteratorINS7_10device_ptrIiEEEEiEEEEvT0_T1_:
	.zero		920


//--------------------- .nv.constant0._ZN3cub18CUB_300001_SM_10006detail8for_each13static_kernelINS2_12policy_hub_t12policy_500_tEmN6thrust24THRUST_300001_SM_1000_NS8cuda_cub20__uninitialized_fill7functorINS7_10device_ptrIiEEiEEEEvT0_T1_ --------------------------
	.section	.nv.constant0._ZN3cub18CUB_300001_SM_10006detail8for_each13static_kernelINS2_12policy_hub_t12policy_500_tEmN6thrust24THRUST_300001_SM_1000_NS8cuda_cub20__uninitialized_fill7functorINS7_10device_ptrIiEEiEEEEvT0_T1_,"a",@progbits
	.sectionflags	@""
	.align	4
.nv.constant0._ZN3cub18CUB_300001_SM_10006detail8for_each13static_kernelINS2_12policy_hub_t12policy_500_tEmN6thrust24THRUST_300001_SM_1000_NS8cuda_cub20__uninitialized_fill7functorINS7_10device_ptrIiEEiEEEEvT0_T1_:
	.zero		920


//--------------------- .nv.constant0._ZN3cub18CUB_300001_SM_10006detail8for_each13static_kernelINS2_12policy_hub_t12policy_500_tEmN6thrust24THRUST_300001_SM_1000_NS8cuda_cub20__uninitialized_fill7functorINS7_10device_ptrIfEEfEEEEvT0_T1_ --------------------------
	.section	.nv.constant0._ZN3cub18CUB_300001_SM_10006detail8for_each13static_kernelINS2_12policy_hub_t12policy_500_tEmN6thrust24THRUST_300001_SM_1000_NS8cuda_cub20__uninitialized_fill7functorINS7_10device_ptrIfEEfEEEEvT0_T1_,"a",@progbits
	.sectionflags	@""
	.align	4
.nv.constant0._ZN3cub18CUB_300001_SM_10006detail8for_each13static_kernelINS2_12policy_hub_t12policy_500_tEmN6thrust24THRUST_300001_SM_1000_NS8cuda_cub20__uninitialized_fill7functorINS7_10device_ptrIfEEfEEEEvT0_T1_:
	.zero		920


//--------------------- .nv.constant0._ZN3cub18CUB_300001_SM_10006detail11EmptyKernelIvEEvv --------------------------
	.section	.nv.constant0._ZN3cub18CUB_300001_SM_10006detail11EmptyKernelIvEEvv,"a",@progbits
	.sectionflags	@""
	.align	4
.nv.constant0._ZN3cub18CUB_300001_SM_10006detail11EmptyKernelIvEEvv:
	.zero		896


//--------------------- .nv.constant0._Z11getNewMeansN6thrust24THRUST_300001_SM_1000_NS10device_ptrIfEES2_S2_S2_NS1_IiEEi --------------------------
	.section	.nv.constant0._Z11getNewMeansN6thrust24THRUST_300001_SM_1000_NS10device_ptrIfEES2_S2_S2_NS1_IiEEi,"a",@progbits
	.sectionflags	@""
	.align	4
.nv.constant0._Z11getNewMeansN6thrust24THRUST_300001_SM_1000_NS10device_ptrIfEES2_S2_S2_NS1_IiEEi:
	.zero		940


//--------------------- .nv.constant0._Z11setClustersN6thrust24THRUST_300001_SM_1000_NS10device_ptrIfEES2_NS1_IiEES2_S2_S2_S2_iiS3_S3_ --------------------------
	.section	.nv.constant0._Z11setClustersN6thrust24THRUST_300001_SM_1000_NS10device_ptrIfEES2_NS1_IiEES2_S2_S2_S2_iiS3_S3_,"a",@progbits
	.sectionflags	@""
	.align	4
.nv.constant0._Z11setClustersN6thrust24THRUST_300001_SM_1000_NS10device_ptrIfEES2_NS1_IiEES2_S2_S2_S2_iiS3_S3_:
	.zero		976


//--------------------- SYMBOLS --------------------------

	.type		.nv.reservedSmem.offset0,@object
	.size		.nv.reservedSmem.offset0,0x4
	.type		.nv.reservedSmem.cap,@object
	.size		.nv.reservedSmem.cap,0x4
